//
// Generated by NVIDIA NVVM Compiler
//
// Compiler Build ID: CL-36424714
// Cuda compilation tools, release 13.0, V13.0.88
// Based on NVVM 20.0.0
//

.version 9.0
.target sm_100
.address_size 64

	// .globl	_Z20conv_reference_validiiiiiiiiiPfiiiiS_iiiiS_iiiiii
// _ZZ20conv_reference_validiiiiiiiiiPfiiiiS_iiiiS_iiiiiiE10numThreads has been demoted
// _ZZ20conv_reference_validiiiiiiiiiPfiiiiS_iiiiS_iiiiiiE7outsize has been demoted
// _ZZ19conv_reference_fulliiiiiiiiiPfiiiiS_iiiiS_iiiiiiE10numThreads has been demoted
// _ZZ19conv_reference_fulliiiiiiiiiPfiiiiS_iiiiS_iiiiiiE16physical_outsize has been demoted

.visible .entry _Z20conv_reference_validiiiiiiiiiPfiiiiS_iiiiS_iiiiii(
	.param .u32 _Z20conv_reference_validiiiiiiiiiPfiiiiS_iiiiS_iiiiii_param_0,
	.param .u32 _Z20conv_reference_validiiiiiiiiiPfiiiiS_iiiiS_iiiiii_param_1,
	.param .u32 _Z20conv_reference_validiiiiiiiiiPfiiiiS_iiiiS_iiiiii_param_2,
	.param .u32 _Z20conv_reference_validiiiiiiiiiPfiiiiS_iiiiS_iiiiii_param_3,
	.param .u32 _Z20conv_reference_validiiiiiiiiiPfiiiiS_iiiiS_iiiiii_param_4,
	.param .u32 _Z20conv_reference_validiiiiiiiiiPfiiiiS_iiiiS_iiiiii_param_5,
	.param .u32 _Z20conv_reference_validiiiiiiiiiPfiiiiS_iiiiS_iiiiii_param_6,
	.param .u32 _Z20conv_reference_validiiiiiiiiiPfiiiiS_iiiiS_iiiiii_param_7,
	.param .u32 _Z20conv_reference_validiiiiiiiiiPfiiiiS_iiiiS_iiiiii_param_8,
	.param .u64 .ptr .align 1 _Z20conv_reference_validiiiiiiiiiPfiiiiS_iiiiS_iiiiii_param_9,
	.param .u32 _Z20conv_reference_validiiiiiiiiiPfiiiiS_iiiiS_iiiiii_param_10,
	.param .u32 _Z20conv_reference_validiiiiiiiiiPfiiiiS_iiiiS_iiiiii_param_11,
	.param .u32 _Z20conv_reference_validiiiiiiiiiPfiiiiS_iiiiS_iiiiii_param_12,
	.param .u32 _Z20conv_reference_validiiiiiiiiiPfiiiiS_iiiiS_iiiiii_param_13,
	.param .u64 .ptr .align 1 _Z20conv_reference_validiiiiiiiiiPfiiiiS_iiiiS_iiiiii_param_14,
	.param .u32 _Z20conv_reference_validiiiiiiiiiPfiiiiS_iiiiS_iiiiii_param_15,
	.param .u32 _Z20conv_reference_validiiiiiiiiiPfiiiiS_iiiiS_iiiiii_param_16,
	.param .u32 _Z20conv_reference_validiiiiiiiiiPfiiiiS_iiiiS_iiiiii_param_17,
	.param .u32 _Z20conv_reference_validiiiiiiiiiPfiiiiS_iiiiS_iiiiii_param_18,
	.param .u64 .ptr .align 1 _Z20conv_reference_validiiiiiiiiiPfiiiiS_iiiiS_iiiiii_param_19,
	.param .u32 _Z20conv_reference_validiiiiiiiiiPfiiiiS_iiiiS_iiiiii_param_20,
	.param .u32 _Z20conv_reference_validiiiiiiiiiPfiiiiS_iiiiS_iiiiii_param_21,
	.param .u32 _Z20conv_reference_validiiiiiiiiiPfiiiiS_iiiiS_iiiiii_param_22,
	.param .u32 _Z20conv_reference_validiiiiiiiiiPfiiiiS_iiiiS_iiiiii_param_23,
	.param .u32 _Z20conv_reference_validiiiiiiiiiPfiiiiS_iiiiS_iiiiii_param_24,
	.param .u32 _Z20conv_reference_validiiiiiiiiiPfiiiiS_iiiiS_iiiiii_param_25
)
{
	.reg .pred 	%p<18>;
	.reg .b32 	%r<226>;
	.reg .b32 	%f<70>;
	.reg .b64 	%rd<67>;
	// demoted variable
	.shared .align 4 .u32 _ZZ20conv_reference_validiiiiiiiiiPfiiiiS_iiiiS_iiiiiiE10numThreads;
	// demoted variable
	.shared .align 4 .u32 _ZZ20conv_reference_validiiiiiiiiiPfiiiiS_iiiiS_iiiiiiE7outsize;
	ld.param.u32 	%r85, [_Z20conv_reference_validiiiiiiiiiPfiiiiS_iiiiS_iiiiii_param_0];
	ld.param.u32 	%r86, [_Z20conv_reference_validiiiiiiiiiPfiiiiS_iiiiS_iiiiii_param_1];
	ld.param.u32 	%r87, [_Z20conv_reference_validiiiiiiiiiPfiiiiS_iiiiS_iiiiii_param_2];
	ld.param.u32 	%r88, [_Z20conv_reference_validiiiiiiiiiPfiiiiS_iiiiS_iiiiii_param_5];
	ld.param.u32 	%r89, [_Z20conv_reference_validiiiiiiiiiPfiiiiS_iiiiS_iiiiii_param_6];
	ld.param.u32 	%r90, [_Z20conv_reference_validiiiiiiiiiPfiiiiS_iiiiS_iiiiii_param_7];
	ld.param.u32 	%r105, [_Z20conv_reference_validiiiiiiiiiPfiiiiS_iiiiS_iiiiii_param_8];
	ld.param.u64 	%rd4, [_Z20conv_reference_validiiiiiiiiiPfiiiiS_iiiiS_iiiiii_param_9];
	ld.param.u32 	%r93, [_Z20conv_reference_validiiiiiiiiiPfiiiiS_iiiiS_iiiiii_param_12];
	ld.param.u32 	%r94, [_Z20conv_reference_validiiiiiiiiiPfiiiiS_iiiiS_iiiiii_param_13];
	ld.param.u64 	%rd5, [_Z20conv_reference_validiiiiiiiiiPfiiiiS_iiiiS_iiiiii_param_14];
	ld.param.u32 	%r97, [_Z20conv_reference_validiiiiiiiiiPfiiiiS_iiiiS_iiiiii_param_17];
	ld.param.u32 	%r98, [_Z20conv_reference_validiiiiiiiiiPfiiiiS_iiiiS_iiiiii_param_18];
	ld.param.u64 	%rd6, [_Z20conv_reference_validiiiiiiiiiPfiiiiS_iiiiS_iiiiii_param_19];
	ld.param.u32 	%r99, [_Z20conv_reference_validiiiiiiiiiPfiiiiS_iiiiS_iiiiii_param_20];
	ld.param.u32 	%r100, [_Z20conv_reference_validiiiiiiiiiPfiiiiS_iiiiS_iiiiii_param_21];
	ld.param.u32 	%r101, [_Z20conv_reference_validiiiiiiiiiPfiiiiS_iiiiS_iiiiii_param_22];
	ld.param.u32 	%r102, [_Z20conv_reference_validiiiiiiiiiPfiiiiS_iiiiS_iiiiii_param_23];
	cvta.to.global.u64 	%rd1, %rd4;
	cvta.to.global.u64 	%rd2, %rd5;
	cvta.to.global.u64 	%rd3, %rd6;
	mov.u32 	%r106, %ctaid.x;
	mov.u32 	%r107, %ntid.x;
	mov.u32 	%r108, %tid.x;
	mad.lo.s32 	%r224, %r106, %r107, %r108;
	mov.u32 	%r109, %nctaid.x;
	mul.lo.s32 	%r2, %r107, %r109;
	st.shared.u32 	[_ZZ20conv_reference_validiiiiiiiiiPfiiiiS_iiiiS_iiiiiiE10numThreads], %r2;
	mul.lo.s32 	%r110, %r86, %r85;
	mul.lo.s32 	%r111, %r110, %r90;
	mul.lo.s32 	%r3, %r111, %r105;
	st.shared.u32 	[_ZZ20conv_reference_validiiiiiiiiiPfiiiiS_iiiiS_iiiiiiE7outsize], %r3;
	setp.ge.s32 	%p1, %r224, %r3;
	@%p1 bra 	$L__BB0_24;
	setp.gt.s32 	%p2, %r87, 0;
	@%p2 bra 	$L__BB0_2;
	bra.uni 	$L__BB0_23;
$L__BB0_2:
	setp.gt.s32 	%p4, %r88, 0;
	@%p4 bra 	$L__BB0_3;
	bra.uni 	$L__BB0_22;
$L__BB0_3:
	setp.gt.s32 	%p6, %r89, 0;
	@%p6 bra 	$L__BB0_4;
	bra.uni 	$L__BB0_21;
$L__BB0_4:
	and.b32  	%r4, %r89, 7;
	add.s32 	%r5, %r4, -1;
	and.b32  	%r6, %r89, 3;
	and.b32  	%r7, %r89, 2147483640;
	and.b32  	%r8, %r89, 1;
	neg.s32 	%r9, %r7;
	shl.b32 	%r10, %r94, 3;
	shl.b32 	%r11, %r98, 3;
	mul.wide.s32 	%rd57, %r98, 4;
$L__BB0_5:
	ld.param.u32 	%r206, [_Z20conv_reference_validiiiiiiiiiPfiiiiS_iiiiS_iiiiii_param_25];
	ld.param.u32 	%r205, [_Z20conv_reference_validiiiiiiiiiPfiiiiS_iiiiS_iiiiii_param_24];
	ld.param.u32 	%r201, [_Z20conv_reference_validiiiiiiiiiPfiiiiS_iiiiS_iiiiii_param_10];
	div.s32 	%r155, %r224, %r85;
	mul.lo.s32 	%r156, %r155, %r85;
	sub.s32 	%r13, %r224, %r156;
	div.s32 	%r157, %r155, %r86;
	mul.lo.s32 	%r158, %r157, %r86;
	sub.s32 	%r14, %r155, %r158;
	div.s32 	%r16, %r157, %r90;
	mul.lo.s32 	%r159, %r16, %r90;
	sub.s32 	%r15, %r157, %r159;
	mad.lo.s32 	%r17, %r15, %r205, %r88;
	mad.lo.s32 	%r18, %r16, %r206, %r89;
	mul.lo.s32 	%r19, %r13, %r201;
	add.s32 	%r160, %r18, -3;
	mad.lo.s32 	%r20, %r94, %r160, %r19;
	add.s32 	%r161, %r18, -4;
	mad.lo.s32 	%r21, %r94, %r161, %r19;
	add.s32 	%r162, %r18, -5;
	mad.lo.s32 	%r22, %r94, %r162, %r19;
	add.s32 	%r163, %r18, -6;
	mad.lo.s32 	%r23, %r94, %r163, %r19;
	add.s32 	%r164, %r18, -7;
	mad.lo.s32 	%r24, %r94, %r164, %r19;
	add.s32 	%r165, %r18, -8;
	mad.lo.s32 	%r25, %r94, %r165, %r19;
	add.s32 	%r166, %r18, -2;
	mad.lo.s32 	%r26, %r94, %r166, %r19;
	add.s32 	%r167, %r18, -1;
	mad.lo.s32 	%r27, %r94, %r167, %r19;
	mov.f32 	%f69, 0f00000000;
	mov.b32 	%r208, 0;
$L__BB0_6:
	ld.param.u32 	%r204, [_Z20conv_reference_validiiiiiiiiiPfiiiiS_iiiiS_iiiiii_param_16];
	ld.param.u32 	%r203, [_Z20conv_reference_validiiiiiiiiiPfiiiiS_iiiiS_iiiiii_param_15];
	ld.param.u32 	%r202, [_Z20conv_reference_validiiiiiiiiiPfiiiiS_iiiiS_iiiiii_param_11];
	mul.lo.s32 	%r169, %r14, %r203;
	mad.lo.s32 	%r29, %r208, %r204, %r169;
	mul.lo.s32 	%r170, %r208, %r202;
	add.s32 	%r30, %r170, %r19;
	add.s32 	%r31, %r20, %r170;
	add.s32 	%r32, %r21, %r170;
	add.s32 	%r33, %r22, %r170;
	add.s32 	%r34, %r23, %r170;
	add.s32 	%r35, %r24, %r170;
	add.s32 	%r36, %r25, %r170;
	add.s32 	%r37, %r26, %r170;
	add.s32 	%r38, %r27, %r170;
	mov.b32 	%r209, 0;
$L__BB0_7:
	setp.lt.u32 	%p8, %r89, 8;
	not.b32 	%r172, %r209;
	add.s32 	%r173, %r17, %r172;
	mad.lo.s32 	%r40, %r209, %r97, %r29;
	mul.lo.s32 	%r41, %r173, %r93;
	add.s32 	%r42, %r30, %r41;
	mov.b32 	%r221, 0;
	@%p8 bra 	$L__BB0_10;
	add.s32 	%r218, %r31, %r41;
	add.s32 	%r217, %r32, %r41;
	add.s32 	%r216, %r33, %r41;
	add.s32 	%r215, %r34, %r41;
	add.s32 	%r214, %r35, %r41;
	add.s32 	%r213, %r36, %r41;
	add.s32 	%r212, %r37, %r41;
	add.s32 	%r210, %r38, %r41;
	mov.u32 	%r211, %r40;
	mov.u32 	%r219, %r9;
$L__BB0_9:
	.pragma "nounroll";
	mul.wide.s32 	%rd13, %r211, 4;
	add.s64 	%rd14, %rd2, %rd13;
	ld.global.f32 	%f17, [%rd14];
	mul.wide.s32 	%rd15, %r210, 4;
	add.s64 	%rd16, %rd1, %rd15;
	ld.global.f32 	%f18, [%rd16];
	fma.rn.f32 	%f19, %f17, %f18, %f69;
	add.s64 	%rd18, %rd14, %rd57;
	ld.global.f32 	%f20, [%rd18];
	mul.wide.s32 	%rd19, %r212, 4;
	add.s64 	%rd20, %rd1, %rd19;
	ld.global.f32 	%f21, [%rd20];
	fma.rn.f32 	%f22, %f20, %f21, %f19;
	add.s64 	%rd21, %rd18, %rd57;
	ld.global.f32 	%f23, [%rd21];
	mul.wide.s32 	%rd22, %r218, 4;
	add.s64 	%rd23, %rd1, %rd22;
	ld.global.f32 	%f24, [%rd23];
	fma.rn.f32 	%f25, %f23, %f24, %f22;
	add.s64 	%rd24, %rd21, %rd57;
	ld.global.f32 	%f26, [%rd24];
	mul.wide.s32 	%rd25, %r217, 4;
	add.s64 	%rd26, %rd1, %rd25;
	ld.global.f32 	%f27, [%rd26];
	fma.rn.f32 	%f28, %f26, %f27, %f25;
	add.s64 	%rd27, %rd24, %rd57;
	ld.global.f32 	%f29, [%rd27];
	mul.wide.s32 	%rd28, %r216, 4;
	add.s64 	%rd29, %rd1, %rd28;
	ld.global.f32 	%f30, [%rd29];
	fma.rn.f32 	%f31, %f29, %f30, %f28;
	add.s64 	%rd30, %rd27, %rd57;
	ld.global.f32 	%f32, [%rd30];
	mul.wide.s32 	%rd31, %r215, 4;
	add.s64 	%rd32, %rd1, %rd31;
	ld.global.f32 	%f33, [%rd32];
	fma.rn.f32 	%f34, %f32, %f33, %f31;
	add.s64 	%rd33, %rd30, %rd57;
	ld.global.f32 	%f35, [%rd33];
	mul.wide.s32 	%rd34, %r214, 4;
	add.s64 	%rd35, %rd1, %rd34;
	ld.global.f32 	%f36, [%rd35];
	fma.rn.f32 	%f37, %f35, %f36, %f34;
	add.s64 	%rd36, %rd33, %rd57;
	ld.global.f32 	%f38, [%rd36];
	mul.wide.s32 	%rd37, %r213, 4;
	add.s64 	%rd38, %rd1, %rd37;
	ld.global.f32 	%f39, [%rd38];
	fma.rn.f32 	%f69, %f38, %f39, %f37;
	add.s32 	%r219, %r219, 8;
	sub.s32 	%r218, %r218, %r10;
	sub.s32 	%r217, %r217, %r10;
	sub.s32 	%r216, %r216, %r10;
	sub.s32 	%r215, %r215, %r10;
	sub.s32 	%r214, %r214, %r10;
	sub.s32 	%r213, %r213, %r10;
	sub.s32 	%r212, %r212, %r10;
	add.s32 	%r211, %r211, %r11;
	sub.s32 	%r210, %r210, %r10;
	setp.ne.s32 	%p9, %r219, 0;
	mov.u32 	%r221, %r7;
	@%p9 bra 	$L__BB0_9;
$L__BB0_10:
	setp.eq.s32 	%p10, %r4, 0;
	@%p10 bra 	$L__BB0_18;
	setp.lt.u32 	%p11, %r5, 3;
	@%p11 bra 	$L__BB0_13;
	not.b32 	%r174, %r221;
	add.s32 	%r175, %r18, %r174;
	mad.lo.s32 	%r176, %r221, %r98, %r40;
	mul.wide.s32 	%rd39, %r176, 4;
	add.s64 	%rd40, %rd2, %rd39;
	ld.global.f32 	%f41, [%rd40];
	mad.lo.s32 	%r177, %r175, %r94, %r42;
	mul.wide.s32 	%rd41, %r177, 4;
	add.s64 	%rd42, %rd1, %rd41;
	ld.global.f32 	%f42, [%rd42];
	fma.rn.f32 	%f43, %f41, %f42, %f69;
	sub.s32 	%r178, %r18, %r221;
	add.s32 	%r179, %r178, -2;
	add.s64 	%rd44, %rd40, %rd57;
	ld.global.f32 	%f44, [%rd44];
	mul.lo.s32 	%r180, %r179, %r94;
	add.s32 	%r181, %r42, %r180;
	mul.wide.s32 	%rd45, %r181, 4;
	add.s64 	%rd46, %rd1, %rd45;
	ld.global.f32 	%f45, [%rd46];
	fma.rn.f32 	%f46, %f44, %f45, %f43;
	add.s64 	%rd47, %rd44, %rd57;
	ld.global.f32 	%f47, [%rd47];
	sub.s32 	%r182, %r180, %r94;
	add.s32 	%r183, %r42, %r182;
	mul.wide.s32 	%rd48, %r183, 4;
	add.s64 	%rd49, %rd1, %rd48;
	ld.global.f32 	%f48, [%rd49];
	fma.rn.f32 	%f49, %f47, %f48, %f46;
	add.s64 	%rd50, %rd47, %rd57;
	ld.global.f32 	%f50, [%rd50];
	sub.s32 	%r184, %r182, %r94;
	add.s32 	%r185, %r42, %r184;
	mul.wide.s32 	%rd51, %r185, 4;
	add.s64 	%rd52, %rd1, %rd51;
	ld.global.f32 	%f51, [%rd52];
	fma.rn.f32 	%f69, %f50, %f51, %f49;
	add.s32 	%r221, %r221, 4;
$L__BB0_13:
	setp.eq.s32 	%p12, %r6, 0;
	@%p12 bra 	$L__BB0_18;
	setp.eq.s32 	%p13, %r6, 1;
	@%p13 bra 	$L__BB0_16;
	not.b32 	%r186, %r221;
	add.s32 	%r187, %r18, %r186;
	mad.lo.s32 	%r188, %r221, %r98, %r40;
	mul.wide.s32 	%rd53, %r188, 4;
	add.s64 	%rd54, %rd2, %rd53;
	ld.global.f32 	%f53, [%rd54];
	mad.lo.s32 	%r189, %r187, %r94, %r42;
	mul.wide.s32 	%rd55, %r189, 4;
	add.s64 	%rd56, %rd1, %rd55;
	ld.global.f32 	%f54, [%rd56];
	fma.rn.f32 	%f55, %f53, %f54, %f69;
	sub.s32 	%r190, %r18, %r221;
	add.s32 	%r191, %r190, -2;
	add.s64 	%rd58, %rd54, %rd57;
	ld.global.f32 	%f56, [%rd58];
	mad.lo.s32 	%r192, %r191, %r94, %r42;
	mul.wide.s32 	%rd59, %r192, 4;
	add.s64 	%rd60, %rd1, %rd59;
	ld.global.f32 	%f57, [%rd60];
	fma.rn.f32 	%f69, %f56, %f57, %f55;
	add.s32 	%r221, %r221, 2;
$L__BB0_16:
	setp.eq.s32 	%p14, %r8, 0;
	@%p14 bra 	$L__BB0_18;
	not.b32 	%r193, %r221;
	add.s32 	%r194, %r18, %r193;
	mad.lo.s32 	%r195, %r221, %r98, %r40;
	mul.wide.s32 	%rd61, %r195, 4;
	add.s64 	%rd62, %rd2, %rd61;
	ld.global.f32 	%f58, [%rd62];
	mad.lo.s32 	%r196, %r194, %r94, %r42;
	mul.wide.s32 	%rd63, %r196, 4;
	add.s64 	%rd64, %rd1, %rd63;
	ld.global.f32 	%f59, [%rd64];
	fma.rn.f32 	%f69, %f58, %f59, %f69;
$L__BB0_18:
	add.s32 	%r209, %r209, 1;
	setp.ne.s32 	%p15, %r209, %r88;
	@%p15 bra 	$L__BB0_7;
	add.s32 	%r208, %r208, 1;
	setp.ne.s32 	%p16, %r208, %r87;
	@%p16 bra 	$L__BB0_6;
	mul.lo.s32 	%r197, %r13, %r99;
	mad.lo.s32 	%r198, %r14, %r100, %r197;
	mad.lo.s32 	%r199, %r15, %r101, %r198;
	mad.lo.s32 	%r200, %r16, %r102, %r199;
	mul.wide.s32 	%rd65, %r200, 4;
	add.s64 	%rd66, %rd3, %rd65;
	st.global.f32 	[%rd66], %f69;
	add.s32 	%r224, %r2, %r224;
	setp.lt.s32 	%p17, %r224, %r3;
	@%p17 bra 	$L__BB0_5;
	bra.uni 	$L__BB0_24;
$L__BB0_21:
	div.s32 	%r140, %r224, %r85;
	mul.lo.s32 	%r141, %r140, %r85;
	sub.s32 	%r142, %r224, %r141;
	div.s32 	%r143, %r140, %r86;
	mul.lo.s32 	%r144, %r143, %r86;
	sub.s32 	%r145, %r140, %r144;
	div.s32 	%r146, %r143, %r90;
	mul.lo.s32 	%r147, %r146, %r90;
	sub.s32 	%r148, %r143, %r147;
	mul.lo.s32 	%r149, %r142, %r99;
	mad.lo.s32 	%r150, %r145, %r100, %r149;
	mad.lo.s32 	%r151, %r148, %r101, %r150;
	mad.lo.s32 	%r152, %r146, %r102, %r151;
	mul.wide.s32 	%rd11, %r152, 4;
	add.s64 	%rd12, %rd3, %rd11;
	mov.b32 	%r153, 0;
	st.global.u32 	[%rd12], %r153;
	add.s32 	%r224, %r2, %r224;
	setp.lt.s32 	%p7, %r224, %r3;
	@%p7 bra 	$L__BB0_21;
	bra.uni 	$L__BB0_24;
$L__BB0_22:
	div.s32 	%r126, %r224, %r85;
	mul.lo.s32 	%r127, %r126, %r85;
	sub.s32 	%r128, %r224, %r127;
	div.s32 	%r129, %r126, %r86;
	mul.lo.s32 	%r130, %r129, %r86;
	sub.s32 	%r131, %r126, %r130;
	div.s32 	%r132, %r129, %r90;
	mul.lo.s32 	%r133, %r132, %r90;
	sub.s32 	%r134, %r129, %r133;
	mul.lo.s32 	%r135, %r128, %r99;
	mad.lo.s32 	%r136, %r131, %r100, %r135;
	mad.lo.s32 	%r137, %r134, %r101, %r136;
	mad.lo.s32 	%r138, %r132, %r102, %r137;
	mul.wide.s32 	%rd9, %r138, 4;
	add.s64 	%rd10, %rd3, %rd9;
	mov.b32 	%r139, 0;
	st.global.u32 	[%rd10], %r139;
	add.s32 	%r224, %r2, %r224;
	setp.lt.s32 	%p5, %r224, %r3;
	@%p5 bra 	$L__BB0_22;
	bra.uni 	$L__BB0_24;
$L__BB0_23:
	div.s32 	%r112, %r224, %r85;
	mul.lo.s32 	%r113, %r112, %r85;
	sub.s32 	%r114, %r224, %r113;
	div.s32 	%r115, %r112, %r86;
	mul.lo.s32 	%r116, %r115, %r86;
	sub.s32 	%r117, %r112, %r116;
	div.s32 	%r118, %r115, %r90;
	mul.lo.s32 	%r119, %r118, %r90;
	sub.s32 	%r120, %r115, %r119;
	mul.lo.s32 	%r121, %r114, %r99;
	mad.lo.s32 	%r122, %r117, %r100, %r121;
	mad.lo.s32 	%r123, %r120, %r101, %r122;
	mad.lo.s32 	%r124, %r118, %r102, %r123;
	mul.wide.s32 	%rd7, %r124, 4;
	add.s64 	%rd8, %rd3, %rd7;
	mov.b32 	%r125, 0;
	st.global.u32 	[%rd8], %r125;
	add.s32 	%r224, %r2, %r224;
	setp.lt.s32 	%p3, %r224, %r3;
	@%p3 bra 	$L__BB0_23;
$L__BB0_24:
	ret;

}
	// .globl	_Z19conv_reference_fulliiiiiiiiiPfiiiiS_iiiiS_iiiiii
.visible .entry _Z19conv_reference_fulliiiiiiiiiPfiiiiS_iiiiS_iiiiii(
	.param .u32 _Z19conv_reference_fulliiiiiiiiiPfiiiiS_iiiiS_iiiiii_param_0,
	.param .u32 _Z19conv_reference_fulliiiiiiiiiPfiiiiS_iiiiS_iiiiii_param_1,
	.param .u32 _Z19conv_reference_fulliiiiiiiiiPfiiiiS_iiiiS_iiiiii_param_2,
	.param .u32 _Z19conv_reference_fulliiiiiiiiiPfiiiiS_iiiiS_iiiiii_param_3,
	.param .u32 _Z19conv_reference_fulliiiiiiiiiPfiiiiS_iiiiS_iiiiii_param_4,
	.param .u32 _Z19conv_reference_fulliiiiiiiiiPfiiiiS_iiiiS_iiiiii_param_5,
	.param .u32 _Z19conv_reference_fulliiiiiiiiiPfiiiiS_iiiiS_iiiiii_param_6,
	.param .u32 _Z19conv_reference_fulliiiiiiiiiPfiiiiS_iiiiS_iiiiii_param_7,
	.param .u32 _Z19conv_reference_fulliiiiiiiiiPfiiiiS_iiiiS_iiiiii_param_8,
	.param .u64 .ptr .align 1 _Z19conv_reference_fulliiiiiiiiiPfiiiiS_iiiiS_iiiiii_param_9,
	.param .u32 _Z19conv_reference_fulliiiiiiiiiPfiiiiS_iiiiS_iiiiii_param_10,
	.param .u32 _Z19conv_reference_fulliiiiiiiiiPfiiiiS_iiiiS_iiiiii_param_11,
	.param .u32 _Z19conv_reference_fulliiiiiiiiiPfiiiiS_iiiiS_iiiiii_param_12,
	.param .u32 _Z19conv_reference_fulliiiiiiiiiPfiiiiS_iiiiS_iiiiii_param_13,
	.param .u64 .ptr .align 1 _Z19conv_reference_fulliiiiiiiiiPfiiiiS_iiiiS_iiiiii_param_14,
	.param .u32 _Z19conv_reference_fulliiiiiiiiiPfiiiiS_iiiiS_iiiiii_param_15,
	.param .u32 _Z19conv_reference_fulliiiiiiiiiPfiiiiS_iiiiS_iiiiii_param_16,
	.param .u32 _Z19conv_reference_fulliiiiiiiiiPfiiiiS_iiiiS_iiiiii_param_17,
	.param .u32 _Z19conv_reference_fulliiiiiiiiiPfiiiiS_iiiiS_iiiiii_param_18,
	.param .u64 .ptr .align 1 _Z19conv_reference_fulliiiiiiiiiPfiiiiS_iiiiS_iiiiii_param_19,
	.param .u32 _Z19conv_reference_fulliiiiiiiiiPfiiiiS_iiiiS_iiiiii_param_20,
	.param .u32 _Z19conv_reference_fulliiiiiiiiiPfiiiiS_iiiiS_iiiiii_param_21,
	.param .u32 _Z19conv_reference_fulliiiiiiiiiPfiiiiS_iiiiS_iiiiii_param_22,
	.param .u32 _Z19conv_reference_fulliiiiiiiiiPfiiiiS_iiiiS_iiiiii_param_23,
	.param .u32 _Z19conv_reference_fulliiiiiiiiiPfiiiiS_iiiiS_iiiiii_param_24,
	.param .u32 _Z19conv_reference_fulliiiiiiiiiPfiiiiS_iiiiS_iiiiii_param_25
)
{
	.reg .pred 	%p<66>;
	.reg .b32 	%r<283>;
	.reg .b32 	%f<98>;
	.reg .b64 	%rd<75>;
	// demoted variable
	.shared .align 4 .u32 _ZZ19conv_reference_fulliiiiiiiiiPfiiiiS_iiiiS_iiiiiiE10numThreads;
	// demoted variable
	.shared .align 4 .u32 _ZZ19conv_reference_fulliiiiiiiiiPfiiiiS_iiiiS_iiiiiiE16physical_outsize;
	ld.param.u32 	%r119, [_Z19conv_reference_fulliiiiiiiiiPfiiiiS_iiiiS_iiiiii_param_0];
	ld.param.u32 	%r120, [_Z19conv_reference_fulliiiiiiiiiPfiiiiS_iiiiS_iiiiii_param_1];
	ld.param.u32 	%r122, [_Z19conv_reference_fulliiiiiiiiiPfiiiiS_iiiiS_iiiiii_param_3];
	ld.param.u32 	%r123, [_Z19conv_reference_fulliiiiiiiiiPfiiiiS_iiiiS_iiiiii_param_4];
	ld.param.u32 	%r124, [_Z19conv_reference_fulliiiiiiiiiPfiiiiS_iiiiS_iiiiii_param_5];
	ld.param.u32 	%r125, [_Z19conv_reference_fulliiiiiiiiiPfiiiiS_iiiiS_iiiiii_param_6];
	ld.param.u32 	%r126, [_Z19conv_reference_fulliiiiiiiiiPfiiiiS_iiiiS_iiiiii_param_7];
	ld.param.u32 	%r141, [_Z19conv_reference_fulliiiiiiiiiPfiiiiS_iiiiS_iiiiii_param_8];
	ld.param.u64 	%rd5, [_Z19conv_reference_fulliiiiiiiiiPfiiiiS_iiiiS_iiiiii_param_9];
	ld.param.u32 	%r129, [_Z19conv_reference_fulliiiiiiiiiPfiiiiS_iiiiS_iiiiii_param_12];
	ld.param.u32 	%r130, [_Z19conv_reference_fulliiiiiiiiiPfiiiiS_iiiiS_iiiiii_param_13];
	ld.param.u64 	%rd6, [_Z19conv_reference_fulliiiiiiiiiPfiiiiS_iiiiS_iiiiii_param_14];
	ld.param.u32 	%r133, [_Z19conv_reference_fulliiiiiiiiiPfiiiiS_iiiiS_iiiiii_param_17];
	ld.param.u32 	%r134, [_Z19conv_reference_fulliiiiiiiiiPfiiiiS_iiiiS_iiiiii_param_18];
	ld.param.u64 	%rd4, [_Z19conv_reference_fulliiiiiiiiiPfiiiiS_iiiiS_iiiiii_param_19];
	cvta.to.global.u64 	%rd1, %rd5;
	cvta.to.global.u64 	%rd2, %rd6;
	cvta.to.global.u64 	%rd3, %rd4;
	mov.u32 	%r142, %ctaid.x;
	mov.u32 	%r143, %ntid.x;
	mov.u32 	%r144, %tid.x;
	mad.lo.s32 	%r281, %r142, %r143, %r144;
	mov.u32 	%r145, %nctaid.x;
	mul.lo.s32 	%r2, %r143, %r145;
	st.shared.u32 	[_ZZ19conv_reference_fulliiiiiiiiiPfiiiiS_iiiiS_iiiiiiE10numThreads], %r2;
	mul.lo.s32 	%r146, %r120, %r119;
	mul.lo.s32 	%r147, %r146, %r126;
	mul.lo.s32 	%r3, %r147, %r141;
	st.shared.u32 	[_ZZ19conv_reference_fulliiiiiiiiiPfiiiiS_iiiiS_iiiiiiE16physical_outsize], %r3;
	setp.ge.s32 	%p1, %r281, %r3;
	@%p1 bra 	$L__BB1_52;
	ld.param.u32 	%r236, [_Z19conv_reference_fulliiiiiiiiiPfiiiiS_iiiiS_iiiiii_param_2];
	setp.gt.s32 	%p2, %r236, 0;
	@%p2 bra 	$L__BB1_2;
	bra.uni 	$L__BB1_51;
$L__BB1_2:
	setp.gt.s32 	%p4, %r124, 0;
	@%p4 bra 	$L__BB1_3;
	bra.uni 	$L__BB1_50;
$L__BB1_3:
	and.b32  	%r4, %r125, 7;
	and.b32  	%r5, %r125, 3;
	and.b32  	%r6, %r125, 2147483640;
	and.b32  	%r7, %r125, 1;
	neg.s32 	%r8, %r6;
	shl.b32 	%r9, %r130, 3;
	shl.b32 	%r10, %r134, 3;
$L__BB1_4:
	ld.param.u32 	%r255, [_Z19conv_reference_fulliiiiiiiiiPfiiiiS_iiiiS_iiiiii_param_25];
	ld.param.u32 	%r254, [_Z19conv_reference_fulliiiiiiiiiPfiiiiS_iiiiS_iiiiii_param_24];
	ld.param.u32 	%r240, [_Z19conv_reference_fulliiiiiiiiiPfiiiiS_iiiiS_iiiiii_param_15];
	ld.param.u32 	%r238, [_Z19conv_reference_fulliiiiiiiiiPfiiiiS_iiiiS_iiiiii_param_10];
	div.s32 	%r177, %r281, %r119;
	mul.lo.s32 	%r178, %r177, %r119;
	sub.s32 	%r12, %r281, %r178;
	div.s32 	%r179, %r177, %r120;
	mul.lo.s32 	%r180, %r179, %r120;
	sub.s32 	%r13, %r177, %r180;
	div.s32 	%r15, %r179, %r126;
	mul.lo.s32 	%r181, %r15, %r126;
	sub.s32 	%r14, %r179, %r181;
	mul.lo.s32 	%r16, %r14, %r254;
	mul.lo.s32 	%r17, %r15, %r255;
	mul.lo.s32 	%r18, %r13, %r240;
	mul.lo.s32 	%r19, %r12, %r238;
	add.s32 	%r20, %r17, -3;
	mov.f32 	%f77, 0f00000000;
	mov.b32 	%r258, 0;
$L__BB1_5:
	ld.param.u32 	%r256, [_Z19conv_reference_fulliiiiiiiiiPfiiiiS_iiiiS_iiiiii_param_25];
	ld.param.u32 	%r241, [_Z19conv_reference_fulliiiiiiiiiPfiiiiS_iiiiS_iiiiii_param_16];
	ld.param.u32 	%r239, [_Z19conv_reference_fulliiiiiiiiiPfiiiiS_iiiiS_iiiiii_param_11];
	mul.lo.s32 	%r183, %r258, %r241;
	add.s32 	%r22, %r183, %r18;
	mul.lo.s32 	%r184, %r258, %r239;
	add.s32 	%r23, %r184, %r19;
	add.s32 	%r185, %r17, -7;
	mad.lo.s32 	%r186, %r130, %r185, %r19;
	add.s32 	%r24, %r186, %r184;
	mad.lo.s32 	%r187, %r134, 7, %r18;
	add.s32 	%r25, %r187, %r183;
	add.s32 	%r188, %r17, -6;
	mad.lo.s32 	%r189, %r130, %r188, %r19;
	add.s32 	%r26, %r189, %r184;
	mad.lo.s32 	%r190, %r134, 6, %r18;
	add.s32 	%r27, %r190, %r183;
	add.s32 	%r191, %r17, -5;
	mad.lo.s32 	%r192, %r130, %r191, %r19;
	add.s32 	%r28, %r192, %r184;
	mad.lo.s32 	%r193, %r134, 5, %r18;
	add.s32 	%r29, %r193, %r183;
	add.s32 	%r194, %r17, -4;
	mad.lo.s32 	%r195, %r130, %r194, %r19;
	add.s32 	%r30, %r195, %r184;
	shl.b32 	%r196, %r134, 2;
	add.s32 	%r197, %r196, %r18;
	add.s32 	%r31, %r197, %r183;
	mad.lo.s32 	%r198, %r130, %r20, %r19;
	add.s32 	%r32, %r198, %r184;
	mad.lo.s32 	%r199, %r134, 3, %r18;
	add.s32 	%r33, %r199, %r183;
	add.s32 	%r200, %r17, -2;
	mad.lo.s32 	%r201, %r130, %r200, %r19;
	add.s32 	%r34, %r201, %r184;
	shl.b32 	%r202, %r134, 1;
	add.s32 	%r203, %r202, %r18;
	add.s32 	%r35, %r203, %r183;
	add.s32 	%r204, %r134, %r18;
	add.s32 	%r36, %r204, %r183;
	add.s32 	%r205, %r17, -1;
	mad.lo.s32 	%r206, %r130, %r205, %r19;
	add.s32 	%r37, %r206, %r184;
	mul.lo.s32 	%r207, %r256, %r130;
	mad.lo.s32 	%r208, %r207, %r15, %r19;
	add.s32 	%r38, %r208, %r184;
	mov.b32 	%r259, 0;
$L__BB1_6:
	setp.gt.s32 	%p6, %r125, 0;
	sub.s32 	%r40, %r16, %r259;
	setp.gt.s32 	%p7, %r40, -1;
	setp.lt.s32 	%p8, %r40, %r122;
	and.pred  	%p9, %p7, %p6;
	and.pred  	%p10, %p9, %p8;
	@%p10 bra 	$L__BB1_48;
$L__BB1_7:
	add.s32 	%r259, %r259, 1;
	setp.eq.s32 	%p63, %r259, %r124;
	@%p63 bra 	$L__BB1_8;
	bra.uni 	$L__BB1_6;
$L__BB1_8:
	ld.param.u32 	%r237, [_Z19conv_reference_fulliiiiiiiiiPfiiiiS_iiiiS_iiiiii_param_2];
	add.s32 	%r258, %r258, 1;
	setp.ne.s32 	%p64, %r258, %r237;
	@%p64 bra 	$L__BB1_5;
	ld.param.u32 	%r253, [_Z19conv_reference_fulliiiiiiiiiPfiiiiS_iiiiS_iiiiii_param_23];
	ld.param.u32 	%r250, [_Z19conv_reference_fulliiiiiiiiiPfiiiiS_iiiiS_iiiiii_param_22];
	ld.param.u32 	%r247, [_Z19conv_reference_fulliiiiiiiiiPfiiiiS_iiiiS_iiiiii_param_21];
	ld.param.u32 	%r244, [_Z19conv_reference_fulliiiiiiiiiPfiiiiS_iiiiS_iiiiii_param_20];
	ld.param.u64 	%rd74, [_Z19conv_reference_fulliiiiiiiiiPfiiiiS_iiiiS_iiiiii_param_19];
	mul.lo.s32 	%r232, %r12, %r244;
	mad.lo.s32 	%r233, %r13, %r247, %r232;
	mad.lo.s32 	%r234, %r14, %r250, %r233;
	mad.lo.s32 	%r235, %r15, %r253, %r234;
	cvta.to.global.u64 	%rd71, %rd74;
	mul.wide.s32 	%rd72, %r235, 4;
	add.s64 	%rd73, %rd71, %rd72;
	st.global.f32 	[%rd73], %f77;
	add.s32 	%r281, %r2, %r281;
	setp.lt.s32 	%p65, %r281, %r3;
	@%p65 bra 	$L__BB1_4;
	bra.uni 	$L__BB1_52;
$L__BB1_10:
	.pragma "nounroll";
	add.s32 	%r210, %r275, 3;
	setp.lt.s32 	%p12, %r210, 0;
	setp.ge.s32 	%p13, %r210, %r123;
	or.pred  	%p14, %p12, %p13;
	@%p14 bra 	$L__BB1_12;
	mul.wide.s32 	%rd11, %r261, 4;
	add.s64 	%rd12, %rd2, %rd11;
	ld.global.f32 	%f42, [%rd12];
	mul.wide.s32 	%rd13, %r260, 4;
	add.s64 	%rd14, %rd1, %rd13;
	ld.global.f32 	%f43, [%rd14];
	fma.rn.f32 	%f77, %f42, %f43, %f77;
$L__BB1_12:
	add.s32 	%r211, %r275, 2;
	setp.lt.s32 	%p15, %r211, 0;
	setp.ge.s32 	%p16, %r211, %r123;
	or.pred  	%p17, %p15, %p16;
	@%p17 bra 	$L__BB1_14;
	mul.wide.s32 	%rd15, %r263, 4;
	add.s64 	%rd16, %rd2, %rd15;
	ld.global.f32 	%f44, [%rd16];
	mul.wide.s32 	%rd17, %r262, 4;
	add.s64 	%rd18, %rd1, %rd17;
	ld.global.f32 	%f45, [%rd18];
	fma.rn.f32 	%f77, %f44, %f45, %f77;
$L__BB1_14:
	add.s32 	%r212, %r275, 1;
	setp.lt.s32 	%p18, %r212, 0;
	setp.ge.s32 	%p19, %r212, %r123;
	or.pred  	%p20, %p18, %p19;
	@%p20 bra 	$L__BB1_16;
	mul.wide.s32 	%rd19, %r264, 4;
	add.s64 	%rd20, %rd2, %rd19;
	ld.global.f32 	%f46, [%rd20];
	mul.wide.s32 	%rd21, %r265, 4;
	add.s64 	%rd22, %rd1, %rd21;
	ld.global.f32 	%f47, [%rd22];
	fma.rn.f32 	%f77, %f46, %f47, %f77;
$L__BB1_16:
	setp.lt.s32 	%p21, %r275, 0;
	setp.ge.s32 	%p22, %r275, %r123;
	or.pred  	%p23, %p21, %p22;
	@%p23 bra 	$L__BB1_18;
	mul.wide.s32 	%rd23, %r266, 4;
	add.s64 	%rd24, %rd2, %rd23;
	ld.global.f32 	%f48, [%rd24];
	mul.wide.s32 	%rd25, %r267, 4;
	add.s64 	%rd26, %rd1, %rd25;
	ld.global.f32 	%f49, [%rd26];
	fma.rn.f32 	%f77, %f48, %f49, %f77;
$L__BB1_18:
	add.s32 	%r213, %r275, -1;
	setp.lt.s32 	%p24, %r213, 0;
	setp.ge.s32 	%p25, %r213, %r123;
	or.pred  	%p26, %p24, %p25;
	@%p26 bra 	$L__BB1_20;
	mul.wide.s32 	%rd27, %r268, 4;
	add.s64 	%rd28, %rd2, %rd27;
	ld.global.f32 	%f50, [%rd28];
	mul.wide.s32 	%rd29, %r269, 4;
	add.s64 	%rd30, %rd1, %rd29;
	ld.global.f32 	%f51, [%rd30];
	fma.rn.f32 	%f77, %f50, %f51, %f77;
$L__BB1_20:
	add.s32 	%r214, %r275, -2;
	setp.lt.s32 	%p27, %r214, 0;
	setp.ge.s32 	%p28, %r214, %r123;
	or.pred  	%p29, %p27, %p28;
	@%p29 bra 	$L__BB1_22;
	mul.wide.s32 	%rd31, %r270, 4;
	add.s64 	%rd32, %rd2, %rd31;
	ld.global.f32 	%f52, [%rd32];
	mul.wide.s32 	%rd33, %r271, 4;
	add.s64 	%rd34, %rd1, %rd33;
	ld.global.f32 	%f53, [%rd34];
	fma.rn.f32 	%f77, %f52, %f53, %f77;
$L__BB1_22:
	add.s32 	%r215, %r275, -3;
	setp.lt.s32 	%p30, %r215, 0;
	setp.ge.s32 	%p31, %r215, %r123;
	or.pred  	%p32, %p30, %p31;
	@%p32 bra 	$L__BB1_24;
	mul.wide.s32 	%rd35, %r272, 4;
	add.s64 	%rd36, %rd2, %rd35;
	ld.global.f32 	%f54, [%rd36];
	mul.wide.s32 	%rd37, %r273, 4;
	add.s64 	%rd38, %rd1, %rd37;
	ld.global.f32 	%f55, [%rd38];
	fma.rn.f32 	%f77, %f54, %f55, %f77;
$L__BB1_24:
	add.s32 	%r216, %r275, -4;
	setp.lt.s32 	%p33, %r216, 0;
	setp.ge.s32 	%p34, %r216, %r123;
	or.pred  	%p35, %p33, %p34;
	@%p35 bra 	$L__BB1_26;
	mul.wide.s32 	%rd39, %r274, 4;
	add.s64 	%rd40, %rd2, %rd39;
	ld.global.f32 	%f56, [%rd40];
	mul.wide.s32 	%rd41, %r276, 4;
	add.s64 	%rd42, %rd1, %rd41;
	ld.global.f32 	%f57, [%rd42];
	fma.rn.f32 	%f77, %f56, %f57, %f77;
$L__BB1_26:
	add.s32 	%r277, %r277, 8;
	sub.s32 	%r276, %r276, %r9;
	add.s32 	%r275, %r275, -8;
	add.s32 	%r274, %r274, %r10;
	sub.s32 	%r273, %r273, %r9;
	add.s32 	%r272, %r272, %r10;
	sub.s32 	%r271, %r271, %r9;
	add.s32 	%r270, %r270, %r10;
	sub.s32 	%r269, %r269, %r9;
	add.s32 	%r268, %r268, %r10;
	sub.s32 	%r267, %r267, %r9;
	add.s32 	%r266, %r266, %r10;
	sub.s32 	%r265, %r265, %r9;
	add.s32 	%r264, %r264, %r10;
	add.s32 	%r263, %r263, %r10;
	sub.s32 	%r262, %r262, %r9;
	add.s32 	%r261, %r261, %r10;
	sub.s32 	%r260, %r260, %r9;
	setp.eq.s32 	%p36, %r277, 0;
	mov.u32 	%r279, %r6;
	@%p36 bra 	$L__BB1_27;
	bra.uni 	$L__BB1_10;
$L__BB1_27:
	setp.eq.s32 	%p37, %r4, 0;
	@%p37 bra 	$L__BB1_7;
	add.s32 	%r217, %r4, -1;
	setp.lt.u32 	%p38, %r217, 3;
	@%p38 bra 	$L__BB1_38;
	sub.s32 	%r98, %r17, %r279;
	setp.lt.s32 	%p39, %r98, 0;
	setp.ge.s32 	%p40, %r98, %r123;
	or.pred  	%p41, %p39, %p40;
	@%p41 bra 	$L__BB1_31;
	mad.lo.s32 	%r218, %r279, %r134, %r79;
	mul.wide.s32 	%rd43, %r218, 4;
	add.s64 	%rd44, %rd2, %rd43;
	ld.global.f32 	%f59, [%rd44];
	mad.lo.s32 	%r219, %r98, %r130, %r81;
	mul.wide.s32 	%rd45, %r219, 4;
	add.s64 	%rd46, %rd1, %rd45;
	ld.global.f32 	%f60, [%rd46];
	fma.rn.f32 	%f77, %f59, %f60, %f77;
$L__BB1_31:
	add.s32 	%r99, %r279, 1;
	sub.s32 	%r100, %r17, %r99;
	setp.lt.s32 	%p42, %r100, 0;
	setp.ge.s32 	%p43, %r100, %r123;
	or.pred  	%p44, %p42, %p43;
	@%p44 bra 	$L__BB1_33;
	mad.lo.s32 	%r220, %r99, %r134, %r79;
	mul.wide.s32 	%rd47, %r220, 4;
	add.s64 	%rd48, %rd2, %rd47;
	ld.global.f32 	%f61, [%rd48];
	mad.lo.s32 	%r221, %r100, %r130, %r81;
	mul.wide.s32 	%rd49, %r221, 4;
	add.s64 	%rd50, %rd1, %rd49;
	ld.global.f32 	%f62, [%rd50];
	fma.rn.f32 	%f77, %f61, %f62, %f77;
$L__BB1_33:
	add.s32 	%r101, %r279, 2;
	sub.s32 	%r102, %r17, %r101;
	setp.lt.s32 	%p45, %r102, 0;
	setp.ge.s32 	%p46, %r102, %r123;
	or.pred  	%p47, %p45, %p46;
	@%p47 bra 	$L__BB1_35;
	mad.lo.s32 	%r222, %r101, %r134, %r79;
	mul.wide.s32 	%rd51, %r222, 4;
	add.s64 	%rd52, %rd2, %rd51;
	ld.global.f32 	%f63, [%rd52];
	mad.lo.s32 	%r223, %r102, %r130, %r81;
	mul.wide.s32 	%rd53, %r223, 4;
	add.s64 	%rd54, %rd1, %rd53;
	ld.global.f32 	%f64, [%rd54];
	fma.rn.f32 	%f77, %f63, %f64, %f77;
$L__BB1_35:
	add.s32 	%r103, %r279, 3;
	sub.s32 	%r104, %r17, %r103;
	setp.lt.s32 	%p48, %r104, 0;
	setp.ge.s32 	%p49, %r104, %r123;
	or.pred  	%p50, %p48, %p49;
	@%p50 bra 	$L__BB1_37;
	mad.lo.s32 	%r224, %r103, %r134, %r79;
	mul.wide.s32 	%rd55, %r224, 4;
	add.s64 	%rd56, %rd2, %rd55;
	ld.global.f32 	%f65, [%rd56];
	mad.lo.s32 	%r225, %r104, %r130, %r81;
	mul.wide.s32 	%rd57, %r225, 4;
	add.s64 	%rd58, %rd1, %rd57;
	ld.global.f32 	%f66, [%rd58];
	fma.rn.f32 	%f77, %f65, %f66, %f77;
$L__BB1_37:
	add.s32 	%r279, %r279, 4;
$L__BB1_38:
	setp.eq.s32 	%p51, %r5, 0;
	@%p51 bra 	$L__BB1_7;
	setp.eq.s32 	%p52, %r5, 1;
	@%p52 bra 	$L__BB1_45;
	sub.s32 	%r107, %r17, %r279;
	setp.lt.s32 	%p53, %r107, 0;
	setp.ge.s32 	%p54, %r107, %r123;
	or.pred  	%p55, %p53, %p54;
	@%p55 bra 	$L__BB1_42;
	mad.lo.s32 	%r226, %r279, %r134, %r79;
	mul.wide.s32 	%rd59, %r226, 4;
	add.s64 	%rd60, %rd2, %rd59;
	ld.global.f32 	%f68, [%rd60];
	mad.lo.s32 	%r227, %r107, %r130, %r81;
	mul.wide.s32 	%rd61, %r227, 4;
	add.s64 	%rd62, %rd1, %rd61;
	ld.global.f32 	%f69, [%rd62];
	fma.rn.f32 	%f77, %f68, %f69, %f77;
$L__BB1_42:
	add.s32 	%r108, %r279, 1;
	sub.s32 	%r109, %r17, %r108;
	setp.lt.s32 	%p56, %r109, 0;
	setp.ge.s32 	%p57, %r109, %r123;
	or.pred  	%p58, %p56, %p57;
	@%p58 bra 	$L__BB1_44;
	mad.lo.s32 	%r228, %r108, %r134, %r79;
	mul.wide.s32 	%rd63, %r228, 4;
	add.s64 	%rd64, %rd2, %rd63;
	ld.global.f32 	%f70, [%rd64];
	mad.lo.s32 	%r229, %r109, %r130, %r81;
	mul.wide.s32 	%rd65, %r229, 4;
	add.s64 	%rd66, %rd1, %rd65;
	ld.global.f32 	%f71, [%rd66];
	fma.rn.f32 	%f77, %f70, %f71, %f77;
$L__BB1_44:
	add.s32 	%r279, %r279, 2;
$L__BB1_45:
	setp.eq.s32 	%p59, %r7, 0;
	@%p59 bra 	$L__BB1_7;
	sub.s32 	%r112, %r17, %r279;
	setp.lt.s32 	%p60, %r112, 0;
	setp.ge.s32 	%p61, %r112, %r123;
	or.pred  	%p62, %p60, %p61;
	@%p62 bra 	$L__BB1_7;
	mad.lo.s32 	%r230, %r279, %r134, %r79;
	mul.wide.s32 	%rd67, %r230, 4;
	add.s64 	%rd68, %rd2, %rd67;
	ld.global.f32 	%f72, [%rd68];
	mad.lo.s32 	%r231, %r112, %r130, %r81;
	mul.wide.s32 	%rd69, %r231, 4;
	add.s64 	%rd70, %rd1, %rd69;
	ld.global.f32 	%f73, [%rd70];
	fma.rn.f32 	%f77, %f72, %f73, %f77;
	bra.uni 	$L__BB1_7;
$L__BB1_48:
	setp.lt.u32 	%p11, %r125, 8;
	mul.lo.s32 	%r78, %r259, %r133;
	add.s32 	%r79, %r22, %r78;
	mul.lo.s32 	%r80, %r40, %r129;
	add.s32 	%r81, %r23, %r80;
	mov.b32 	%r279, 0;
	@%p11 bra 	$L__BB1_27;
	add.s32 	%r276, %r24, %r80;
	add.s32 	%r274, %r25, %r78;
	add.s32 	%r273, %r26, %r80;
	add.s32 	%r272, %r27, %r78;
	add.s32 	%r271, %r28, %r80;
	add.s32 	%r270, %r29, %r78;
	add.s32 	%r269, %r30, %r80;
	add.s32 	%r268, %r31, %r78;
	add.s32 	%r267, %r32, %r80;
	add.s32 	%r266, %r33, %r78;
	add.s32 	%r265, %r34, %r80;
	add.s32 	%r264, %r35, %r78;
	add.s32 	%r263, %r36, %r78;
	add.s32 	%r262, %r37, %r80;
	add.s32 	%r260, %r38, %r80;
	mov.u32 	%r261, %r79;
	mov.u32 	%r275, %r20;
	mov.u32 	%r277, %r8;
	bra.uni 	$L__BB1_10;
$L__BB1_50:
	ld.param.u32 	%r252, [_Z19conv_reference_fulliiiiiiiiiPfiiiiS_iiiiS_iiiiii_param_23];
	ld.param.u32 	%r249, [_Z19conv_reference_fulliiiiiiiiiPfiiiiS_iiiiS_iiiiii_param_22];
	ld.param.u32 	%r246, [_Z19conv_reference_fulliiiiiiiiiPfiiiiS_iiiiS_iiiiii_param_21];
	ld.param.u32 	%r243, [_Z19conv_reference_fulliiiiiiiiiPfiiiiS_iiiiS_iiiiii_param_20];
	div.s32 	%r162, %r281, %r119;
	mul.lo.s32 	%r163, %r162, %r119;
	sub.s32 	%r164, %r281, %r163;
	div.s32 	%r165, %r162, %r120;
	mul.lo.s32 	%r166, %r165, %r120;
	sub.s32 	%r167, %r162, %r166;
	div.s32 	%r168, %r165, %r126;
	mul.lo.s32 	%r169, %r168, %r126;
	sub.s32 	%r170, %r165, %r169;
	mul.lo.s32 	%r171, %r164, %r243;
	mad.lo.s32 	%r172, %r167, %r246, %r171;
	mad.lo.s32 	%r173, %r170, %r249, %r172;
	mad.lo.s32 	%r174, %r168, %r252, %r173;
	mul.wide.s32 	%rd9, %r174, 4;
	add.s64 	%rd10, %rd3, %rd9;
	mov.b32 	%r175, 0;
	st.global.u32 	[%rd10], %r175;
	add.s32 	%r281, %r2, %r281;
	setp.lt.s32 	%p5, %r281, %r3;
	@%p5 bra 	$L__BB1_50;
	bra.uni 	$L__BB1_52;
$L__BB1_51:
	ld.param.u32 	%r251, [_Z19conv_reference_fulliiiiiiiiiPfiiiiS_iiiiS_iiiiii_param_23];
	ld.param.u32 	%r248, [_Z19conv_reference_fulliiiiiiiiiPfiiiiS_iiiiS_iiiiii_param_22];
	ld.param.u32 	%r245, [_Z19conv_reference_fulliiiiiiiiiPfiiiiS_iiiiS_iiiiii_param_21];
	ld.param.u32 	%r242, [_Z19conv_reference_fulliiiiiiiiiPfiiiiS_iiiiS_iiiiii_param_20];
	div.s32 	%r148, %r281, %r119;
	mul.lo.s32 	%r149, %r148, %r119;
	sub.s32 	%r150, %r281, %r149;
	div.s32 	%r151, %r148, %r120;
	mul.lo.s32 	%r152, %r151, %r120;
	sub.s32 	%r153, %r148, %r152;
	div.s32 	%r154, %r151, %r126;
	mul.lo.s32 	%r155, %r154, %r126;
	sub.s32 	%r156, %r151, %r155;
	mul.lo.s32 	%r157, %r150, %r242;
	mad.lo.s32 	%r158, %r153, %r245, %r157;
	mad.lo.s32 	%r159, %r156, %r248, %r158;
	mad.lo.s32 	%r160, %r154, %r251, %r159;
	mul.wide.s32 	%rd7, %r160, 4;
	add.s64 	%rd8, %rd3, %rd7;
	mov.b32 	%r161, 0;
	st.global.u32 	[%rd8], %r161;
	add.s32 	%r281, %r2, %r281;
	setp.lt.s32 	%p3, %r281, %r3;
	@%p3 bra 	$L__BB1_51;
$L__BB1_52:
	ret;

}


// ===== COMPILED SASS (sm_100) =====

	.target	sm_100

	.elftype	@"ET_EXEC"


//--------------------- .note.nv.tkinfo           --------------------------
	.section	.note.nv.tkinfo,"",@"SHT_NOTE"
	.sectionflags	@"SHF_NOTE_NV_TKINFO"
	.tkinfo
        /*0018*/ 	.word	0x00000002
        /*0030*/ 	.string	""
        /*0030*/ 	.string	"ptxas"
        /*0030*/ 	.string	"Cuda compilation tools, release 13.0, V13.0.88"
        /*0030*/ 	.string	"Build cuda_13.0.r13.0/compiler.36424714_0"
        /*0030*/ 	.string	"-arch sm_100 -m 64 "



//--------------------- .note.nv.cuinfo           --------------------------
	.section	.note.nv.cuinfo,"",@"SHT_NOTE"
	.sectionflags	@"SHF_NOTE_NV_CUINFO"
        /*0018*/ 	.short	0x0002
        /*001a*/ 	.short	0x0064
        /*001c*/ 	.short	0x0082
	.zero		2


//--------------------- .nv.info                  --------------------------
	.section	.nv.info,"",@"SHT_CUDA_INFO"
	.align	4


	//----- nvinfo : EIATTR_REGCOUNT
	.align		4
        /*0000*/ 	.byte	0x04, 0x2f
        /*0002*/ 	.short	(.L_1 - .L_0)
	.align		4
.L_0:
        /*0004*/ 	.word	index@(_Z20conv_reference_validiiiiiiiiiPfiiiiS_iiiiS_iiiiii)
        /*0008*/ 	.word	0x00000030


	//----- nvinfo : EIATTR_FRAME_SIZE
	.align		4
.L_1:
        /*000c*/ 	.byte	0x04, 0x11
        /*000e*/ 	.short	(.L_3 - .L_2)
	.align		4
.L_2:
        /*0010*/ 	.word	index@(_Z20conv_reference_validiiiiiiiiiPfiiiiS_iiiiS_iiiiii)
        /*0014*/ 	.word	0x00000000


	//----- nvinfo : EIATTR_REGCOUNT
	.align		4
.L_3:
        /*0018*/ 	.byte	0x04, 0x2f
        /*001a*/ 	.short	(.L_5 - .L_4)
	.align		4
.L_4:
        /*001c*/ 	.word	index@(_Z19conv_reference_fulliiiiiiiiiPfiiiiS_iiiiS_iiiiii)
        /*0020*/ 	.word	0x00000038


	//----- nvinfo : EIATTR_FRAME_SIZE
	.align		4
.L_5:
        /*0024*/ 	.byte	0x04, 0x11
        /*0026*/ 	.short	(.L_7 - .L_6)
	.align		4
.L_6:
        /*0028*/ 	.word	index@(_Z19conv_reference_fulliiiiiiiiiPfiiiiS_iiiiS_iiiiii)
        /*002c*/ 	.word	0x00000000


	//----- nvinfo : EIATTR_MIN_STACK_SIZE
	.align		4
.L_7:
        /*0030*/ 	.byte	0x04, 0x12
        /*0032*/ 	.short	(.L_9 - .L_8)
	.align		4
.L_8:
        /*0034*/ 	.word	index@(_Z19conv_reference_fulliiiiiiiiiPfiiiiS_iiiiS_iiiiii)
        /*0038*/ 	.word	0x00000000


	//----- nvinfo : EIATTR_MIN_STACK_SIZE
	.align		4
.L_9:
        /*003c*/ 	.byte	0x04, 0x12
        /*003e*/ 	.short	(.L_11 - .L_10)
	.align		4
.L_10:
        /*0040*/ 	.word	index@(_Z20conv_reference_validiiiiiiiiiPfiiiiS_iiiiS_iiiiii)
        /*0044*/ 	.word	0x00000000
.L_11:


//--------------------- .nv.compat                --------------------------
	.section	.nv.compat,"",@"SHT_CUDA_COMPAT_INFO"
	.align	4
        /*0000*/ 	.byte	0x02, 0x09, 0x00, 0x00, 0x02, 0x02, 0x01, 0x00, 0x02, 0x05, 0x05, 0x00, 0x03, 0x07, 0x01, 0x01
        /*0010*/ 	.byte	0x02, 0x03, 0x00, 0x00, 0x02, 0x06, 0x01, 0x00, 0x04, 0x0b, 0x08, 0x00, 0x09, 0x00, 0x00, 0x00
        /*0020*/ 	.byte	0x00, 0x00, 0x00, 0x00


//--------------------- .nv.info._Z19conv_reference_fulliiiiiiiiiPfiiiiS_iiiiS_iiiiii --------------------------
	.section	.nv.info._Z19conv_reference_fulliiiiiiiiiPfiiiiS_iiiiS_iiiiii,"",@"SHT_CUDA_INFO"
	.sectionflags	@""
	.align	4


	//----- nvinfo : EIATTR_CUDA_API_VERSION
	.align		4
        /*0000*/ 	.byte	0x04, 0x37
        /*0002*/ 	.short	(.L_13 - .L_12)
.L_12:
        /*0004*/ 	.word	0x00000082


	//----- nvinfo : EIATTR_KPARAM_INFO
	.align		4
.L_13:
        /*0008*/ 	.byte	0x04, 0x17
        /*000a*/ 	.short	(.L_15 - .L_14)
.L_14:
        /*000c*/ 	.word	0x00000000
        /*0010*/ 	.short	0x0019
        /*0012*/ 	.short	0x0074
        /*0014*/ 	.byte	0x00, 0xf0, 0x11, 0x00


	//----- nvinfo : EIATTR_KPARAM_INFO
	.align		4
.L_15:
        /*0018*/ 	.byte	0x04, 0x17
        /*001a*/ 	.short	(.L_17 - .L_16)
.L_16:
        /*001c*/ 	.word	0x00000000
        /*0020*/ 	.short	0x0018
        /*0022*/ 	.short	0x0070
        /*0024*/ 	.byte	0x00, 0xf0, 0x11, 0x00


	//----- nvinfo : EIATTR_KPARAM_INFO
	.align		4
.L_17:
        /*0028*/ 	.byte	0x04, 0x17
        /*002a*/ 	.short	(.L_19 - .L_18)
.L_18:
        /*002c*/ 	.word	0x00000000
        /*0030*/ 	.short	0x0017
        /*0032*/ 	.short	0x006c
        /*0034*/ 	.byte	0x00, 0xf0, 0x11, 0x00


	//----- nvinfo : EIATTR_KPARAM_INFO
	.align		4
.L_19:
        /*0038*/ 	.byte	0x04, 0x17
        /*003a*/ 	.short	(.L_21 - .L_20)
.L_20:
        /*003c*/ 	.word	0x00000000
        /*0040*/ 	.short	0x0016
        /*0042*/ 	.short	0x0068
        /*0044*/ 	.byte	0x00, 0xf0, 0x11, 0x00


	//----- nvinfo : EIATTR_KPARAM_INFO
	.align		4
.L_21:
        /*0048*/ 	.byte	0x04, 0x17
        /*004a*/ 	.short	(.L_23 - .L_22)
.L_22:
        /*004c*/ 	.word	0x00000000
        /*0050*/ 	.short	0x0015
        /*0052*/ 	.short	0x0064
        /*0054*/ 	.byte	0x00, 0xf0, 0x11, 0x00


	//----- nvinfo : EIATTR_KPARAM_INFO
	.align		4
.L_23:
        /*0058*/ 	.byte	0x04, 0x17
        /*005a*/ 	.short	(.L_25 - .L_24)
.L_24:
        /*005c*/ 	.word	0x00000000
        /*0060*/ 	.short	0x0014
        /*0062*/ 	.short	0x0060
        /*0064*/ 	.byte	0x00, 0xf0, 0x11, 0x00


	//----- nvinfo : EIATTR_KPARAM_INFO
	.align		4
.L_25:
        /*0068*/ 	.byte	0x04, 0x17
        /*006a*/ 	.short	(.L_27 - .L_26)
.L_26:
        /*006c*/ 	.word	0x00000000
        /*0070*/ 	.short	0x0013
        /*0072*/ 	.short	0x0058
        /*0074*/ 	.byte	0x00, 0xf5, 0x21, 0x00


	//----- nvinfo : EIATTR_KPARAM_INFO
	.align		4
.L_27:
        /*0078*/ 	.byte	0x04, 0x17
        /*007a*/ 	.short	(.L_29 - .L_28)
.L_28:
        /*007c*/ 	.word	0x00000000
        /*0080*/ 	.short	0x0012
        /*0082*/ 	.short	0x0054
        /*0084*/ 	.byte	0x00, 0xf0, 0x11, 0x00


	//----- nvinfo : EIATTR_KPARAM_INFO
	.align		4
.L_29:
        /*0088*/ 	.byte	0x04, 0x17
        /*008a*/ 	.short	(.L_31 - .L_30)
.L_30:
        /*008c*/ 	.word	0x00000000
        /*0090*/ 	.short	0x0011
        /*0092*/ 	.short	0x0050
        /*0094*/ 	.byte	0x00, 0xf0, 0x11, 0x00


	//----- nvinfo : EIATTR_KPARAM_INFO
	.align		4
.L_31:
        /*0098*/ 	.byte	0x04, 0x17
        /*009a*/ 	.short	(.L_33 - .L_32)
.L_32:
        /*009c*/ 	.word	0x00000000
        /*00a0*/ 	.short	0x0010
        /*00a2*/ 	.short	0x004c
        /*00a4*/ 	.byte	0x00, 0xf0, 0x11, 0x00


	//----- nvinfo : EIATTR_KPARAM_INFO
	.align		4
.L_33:
        /*00a8*/ 	.byte	0x04, 0x17
        /*00aa*/ 	.short	(.L_35 - .L_34)
.L_34:
        /*00ac*/ 	.word	0x00000000
        /*00b0*/ 	.short	0x000f
        /*00b2*/ 	.short	0x0048
        /*00b4*/ 	.byte	0x00, 0xf0, 0x11, 0x00


	//----- nvinfo : EIATTR_KPARAM_INFO
	.align		4
.L_35:
        /*00b8*/ 	.byte	0x04, 0x17
        /*00ba*/ 	.short	(.L_37 - .L_36)
.L_36:
        /*00bc*/ 	.word	0x00000000
        /*00c0*/ 	.short	0x000e
        /*00c2*/ 	.short	0x0040
        /*00c4*/ 	.byte	0x00, 0xf5, 0x21, 0x00


	//----- nvinfo : EIATTR_KPARAM_INFO
	.align		4
.L_37:
        /*00c8*/ 	.byte	0x04, 0x17
        /*00ca*/ 	.short	(.L_39 - .L_38)
.L_38:
        /*00cc*/ 	.word	0x00000000
        /*00d0*/ 	.short	0x000d
        /*00d2*/ 	.short	0x003c
        /*00d4*/ 	.byte	0x00, 0xf0, 0x11, 0x00


	//----- nvinfo : EIATTR_KPARAM_INFO
	.align		4
.L_39:
        /*00d8*/ 	.byte	0x04, 0x17
        /*00da*/ 	.short	(.L_41 - .L_40)
.L_40:
        /*00dc*/ 	.word	0x00000000
        /*00e0*/ 	.short	0x000c
        /*00e2*/ 	.short	0x0038
        /*00e4*/ 	.byte	0x00, 0xf0, 0x11, 0x00


	//----- nvinfo : EIATTR_KPARAM_INFO
	.align		4
.L_41:
        /*00e8*/ 	.byte	0x04, 0x17
        /*00ea*/ 	.short	(.L_43 - .L_42)
.L_42:
        /*00ec*/ 	.word	0x00000000
        /*00f0*/ 	.short	0x000b
        /*00f2*/ 	.short	0x0034
        /*00f4*/ 	.byte	0x00, 0xf0, 0x11, 0x00


	//----- nvinfo : EIATTR_KPARAM_INFO
	.align		4
.L_43:
        /*00f8*/ 	.byte	0x04, 0x17
        /*00fa*/ 	.short	(.L_45 - .L_44)
.L_44:
        /*00fc*/ 	.word	0x00000000
        /*0100*/ 	.short	0x000a
        /*0102*/ 	.short	0x0030
        /*0104*/ 	.byte	0x00, 0xf0, 0x11, 0x00


	//----- nvinfo : EIATTR_KPARAM_INFO
	.align		4
.L_45:
        /*0108*/ 	.byte	0x04, 0x17
        /*010a*/ 	.short	(.L_47 - .L_46)
.L_46:
        /*010c*/ 	.word	0x00000000
        /*0110*/ 	.short	0x0009
        /*0112*/ 	.short	0x0028
        /*0114*/ 	.byte	0x00, 0xf5, 0x21, 0x00


	//----- nvinfo : EIATTR_KPARAM_INFO
	.align		4
.L_47:
        /*0118*/ 	.byte	0x04, 0x17
        /*011a*/ 	.short	(.L_49 - .L_48)
.L_48:
        /*011c*/ 	.word	0x00000000
        /*0120*/ 	.short	0x0008
        /*0122*/ 	.short	0x0020
        /*0124*/ 	.byte	0x00, 0xf0, 0x11, 0x00


	//----- nvinfo : EIATTR_KPARAM_INFO
	.align		4
.L_49:
        /*0128*/ 	.byte	0x04, 0x17
        /*012a*/ 	.short	(.L_51 - .L_50)
.L_50:
        /*012c*/ 	.word	0x00000000
        /*0130*/ 	.short	0x0007
        /*0132*/ 	.short	0x001c
        /*0134*/ 	.byte	0x00, 0xf0, 0x11, 0x00


	//----- nvinfo : EIATTR_KPARAM_INFO
	.align		4
.L_51:
        /*0138*/ 	.byte	0x04, 0x17
        /*013a*/ 	.short	(.L_53 - .L_52)
.L_52:
        /*013c*/ 	.word	0x00000000
        /*0140*/ 	.short	0x0006
        /*0142*/ 	.short	0x0018
        /*0144*/ 	.byte	0x00, 0xf0, 0x11, 0x00


	//----- nvinfo : EIATTR_KPARAM_INFO
	.align		4
.L_53:
        /*0148*/ 	.byte	0x04, 0x17
        /*014a*/ 	.short	(.L_55 - .L_54)
.L_54:
        /*014c*/ 	.word	0x00000000
        /*0150*/ 	.short	0x0005
        /*0152*/ 	.short	0x0014
        /*0154*/ 	.byte	0x00, 0xf0, 0x11, 0x00


	//----- nvinfo : EIATTR_KPARAM_INFO
	.align		4
.L_55:
        /*0158*/ 	.byte	0x04, 0x17
        /*015a*/ 	.short	(.L_57 - .L_56)
.L_56:
        /*015c*/ 	.word	0x00000000
        /*0160*/ 	.short	0x0004
        /*0162*/ 	.short	0x0010
        /*0164*/ 	.byte	0x00, 0xf0, 0x11, 0x00


	//----- nvinfo : EIATTR_KPARAM_INFO
	.align		4
.L_57:
        /*0168*/ 	.byte	0x04, 0x17
        /*016a*/ 	.short	(.L_59 - .L_58)
.L_58:
        /*016c*/ 	.word	0x00000000
        /*0170*/ 	.short	0x0003
        /*0172*/ 	.short	0x000c
        /*0174*/ 	.byte	0x00, 0xf0, 0x11, 0x00


	//----- nvinfo : EIATTR_KPARAM_INFO
	.align		4
.L_59:
        /*0178*/ 	.byte	0x04, 0x17
        /*017a*/ 	.short	(.L_61 - .L_60)
.L_60:
        /*017c*/ 	.word	0x00000000
        /*0180*/ 	.short	0x0002
        /*0182*/ 	.short	0x0008
        /*0184*/ 	.byte	0x00, 0xf0, 0x11, 0x00


	//----- nvinfo : EIATTR_KPARAM_INFO
	.align		4
.L_61:
        /*0188*/ 	.byte	0x04, 0x17
        /*018a*/ 	.short	(.L_63 - .L_62)
.L_62:
        /*018c*/ 	.word	0x00000000
        /*0190*/ 	.short	0x0001
        /*0192*/ 	.short	0x0004
        /*0194*/ 	.byte	0x00, 0xf0, 0x11, 0x00


	//----- nvinfo : EIATTR_KPARAM_INFO
	.align		4
.L_63:
        /*0198*/ 	.byte	0x04, 0x17
        /*019a*/ 	.short	(.L_65 - .L_64)
.L_64:
        /*019c*/ 	.word	0x00000000
        /*01a0*/ 	.short	0x0000
        /*01a2*/ 	.short	0x0000
        /*01a4*/ 	.byte	0x00, 0xf0, 0x11, 0x00


	//----- nvinfo : EIATTR_SPARSE_MMA_MASK
	.align		4
.L_65:
        /*01a8*/ 	.byte	0x03, 0x50
        /*01aa*/ 	.short	0x0000


	//----- nvinfo : EIATTR_MAXREG_COUNT
	.align		4
        /*01ac*/ 	.byte	0x03, 0x1b
        /*01ae*/ 	.short	0x00ff


	//----- nvinfo : EIATTR_MERCURY_ISA_VERSION
	.align		4
        /*01b0*/ 	.byte	0x03, 0x5f
        /*01b2*/ 	.short	0x0101


	//----- nvinfo : EIATTR_VRC_CTA_INIT_COUNT
	.align		4
        /*01b4*/ 	.byte	0x02, 0x4a
	.zero		1
	.zero		1


	//----- nvinfo : EIATTR_EXIT_INSTR_OFFSETS
	.align		4
        /*01b8*/ 	.byte	0x04, 0x1c
        /*01ba*/ 	.short	(.L_67 - .L_66)


	//   ....[0]....
.L_66:
        /*01bc*/ 	.word	0x00000120


	//   ....[1]....
        /*01c0*/ 	.word	0x00000760


	//   ....[2]....
        /*01c4*/ 	.word	0x00000d90


	//   ....[3]....
        /*01c8*/ 	.word	0x000028b0


	//----- nvinfo : EIATTR_CRS_STACK_SIZE
	.align		4
.L_67:
        /*01cc*/ 	.byte	0x04, 0x1e
        /*01ce*/ 	.short	(.L_69 - .L_68)
.L_68:
        /*01d0*/ 	.word	0x00000000


	//----- nvinfo : EIATTR_CBANK_PARAM_SIZE
	.align		4
.L_69:
        /*01d4*/ 	.byte	0x03, 0x19
        /*01d6*/ 	.short	0x0078


	//----- nvinfo : EIATTR_PARAM_CBANK
	.align		4
        /*01d8*/ 	.byte	0x04, 0x0a
        /*01da*/ 	.short	(.L_71 - .L_70)
	.align		4
.L_70:
        /*01dc*/ 	.word	index@(.nv.constant0._Z19conv_reference_fulliiiiiiiiiPfiiiiS_iiiiS_iiiiii)
        /*01e0*/ 	.short	0x0380
        /*01e2*/ 	.short	0x0078


	//----- nvinfo : EIATTR_SW_WAR
	.align		4
.L_71:
        /*01e4*/ 	.byte	0x04, 0x36
        /*01e6*/ 	.short	(.L_73 - .L_72)
.L_72:
        /*01e8*/ 	.word	0x00000008
.L_73:


//--------------------- .nv.info._Z20conv_reference_validiiiiiiiiiPfiiiiS_iiiiS_iiiiii --------------------------
	.section	.nv.info._Z20conv_reference_validiiiiiiiiiPfiiiiS_iiiiS_iiiiii,"",@"SHT_CUDA_INFO"
	.sectionflags	@""
	.align	4


	//----- nvinfo : EIATTR_CUDA_API_VERSION
	.align		4
        /*0000*/ 	.byte	0x04, 0x37
        /*0002*/ 	.short	(.L_75 - .L_74)
.L_74:
        /*0004*/ 	.word	0x00000082


	//----- nvinfo : EIATTR_KPARAM_INFO
	.align		4
.L_75:
        /*0008*/ 	.byte	0x04, 0x17
        /*000a*/ 	.short	(.L_77 - .L_76)
.L_76:
        /*000c*/ 	.word	0x00000000
        /*0010*/ 	.short	0x0019
        /*0012*/ 	.short	0x0074
        /*0014*/ 	.byte	0x00, 0xf0, 0x11, 0x00


	//----- nvinfo : EIATTR_KPARAM_INFO
	.align		4
.L_77:
        /*0018*/ 	.byte	0x04, 0x17
        /*001a*/ 	.short	(.L_79 - .L_78)
.L_78:
        /*001c*/ 	.word	0x00000000
        /*0020*/ 	.short	0x0018
        /*0022*/ 	.short	0x0070
        /*0024*/ 	.byte	0x00, 0xf0, 0x11, 0x00


	//----- nvinfo : EIATTR_KPARAM_INFO
	.align		4
.L_79:
        /*0028*/ 	.byte	0x04, 0x17
        /*002a*/ 	.short	(.L_81 - .L_80)
.L_80:
        /*002c*/ 	.word	0x00000000
        /*0030*/ 	.short	0x0017
        /*0032*/ 	.short	0x006c
        /*0034*/ 	.byte	0x00, 0xf0, 0x11, 0x00


	//----- nvinfo : EIATTR_KPARAM_INFO
	.align		4
.L_81:
        /*0038*/ 	.byte	0x04, 0x17
        /*003a*/ 	.short	(.L_83 - .L_82)
.L_82:
        /*003c*/ 	.word	0x00000000
        /*0040*/ 	.short	0x0016
        /*0042*/ 	.short	0x0068
        /*0044*/ 	.byte	0x00, 0xf0, 0x11, 0x00


	//----- nvinfo : EIATTR_KPARAM_INFO
	.align		4
.L_83:
        /*0048*/ 	.byte	0x04, 0x17
        /*004a*/ 	.short	(.L_85 - .L_84)
.L_84:
        /*004c*/ 	.word	0x00000000
        /*0050*/ 	.short	0x0015
        /*0052*/ 	.short	0x0064
        /*0054*/ 	.byte	0x00, 0xf0, 0x11, 0x00


	//----- nvinfo : EIATTR_KPARAM_INFO
	.align		4
.L_85:
        /*0058*/ 	.byte	0x04, 0x17
        /*005a*/ 	.short	(.L_87 - .L_86)
.L_86:
        /*005c*/ 	.word	0x00000000
        /*0060*/ 	.short	0x0014
        /*0062*/ 	.short	0x0060
        /*0064*/ 	.byte	0x00, 0xf0, 0x11, 0x00


	//----- nvinfo : EIATTR_KPARAM_INFO
	.align		4
.L_87:
        /*0068*/ 	.byte	0x04, 0x17
        /*006a*/ 	.short	(.L_89 - .L_88)
.L_88:
        /*006c*/ 	.word	0x00000000
        /*0070*/ 	.short	0x0013
        /*0072*/ 	.short	0x0058
        /*0074*/ 	.byte	0x00, 0xf5, 0x21, 0x00


	//----- nvinfo : EIATTR_KPARAM_INFO
	.align		4
.L_89:
        /*0078*/ 	.byte	0x04, 0x17
        /*007a*/ 	.short	(.L_91 - .L_90)
.L_90:
        /*007c*/ 	.word	0x00000000
        /*0080*/ 	.short	0x0012
        /*0082*/ 	.short	0x0054
        /*0084*/ 	.byte	0x00, 0xf0, 0x11, 0x00


	//----- nvinfo : EIATTR_KPARAM_INFO
	.align		4
.L_91:
        /*0088*/ 	.byte	0x04, 0x17
        /*008a*/ 	.short	(.L_93 - .L_92)
.L_92:
        /*008c*/ 	.word	0x00000000
        /*0090*/ 	.short	0x0011
        /*0092*/ 	.short	0x0050
        /*0094*/ 	.byte	0x00, 0xf0, 0x11, 0x00


	//----- nvinfo : EIATTR_KPARAM_INFO
	.align		4
.L_93:
        /*0098*/ 	.byte	0x04, 0x17
        /*009a*/ 	.short	(.L_95 - .L_94)
.L_94:
        /*009c*/ 	.word	0x00000000
        /*00a0*/ 	.short	0x0010
        /*00a2*/ 	.short	0x004c
        /*00a4*/ 	.byte	0x00, 0xf0, 0x11, 0x00


	//----- nvinfo : EIATTR_KPARAM_INFO
	.align		4
.L_95:
        /*00a8*/ 	.byte	0x04, 0x17
        /*00aa*/ 	.short	(.L_97 - .L_96)
.L_96:
        /*00ac*/ 	.word	0x00000000
        /*00b0*/ 	.short	0x000f
        /*00b2*/ 	.short	0x0048
        /*00b4*/ 	.byte	0x00, 0xf0, 0x11, 0x00


	//----- nvinfo : EIATTR_KPARAM_INFO
	.align		4
.L_97:
        /*00b8*/ 	.byte	0x04, 0x17
        /*00ba*/ 	.short	(.L_99 - .L_98)
.L_98:
        /*00bc*/ 	.word	0x00000000
        /*00c0*/ 	.short	0x000e
        /*00c2*/ 	.short	0x0040
        /*00c4*/ 	.byte	0x00, 0xf5, 0x21, 0x00


	//----- nvinfo : EIATTR_KPARAM_INFO
	.align		4
.L_99:
        /*00c8*/ 	.byte	0x04, 0x17
        /*00ca*/ 	.short	(.L_101 - .L_100)
.L_100:
        /*00cc*/ 	.word	0x00000000
        /*00d0*/ 	.short	0x000d
        /*00d2*/ 	.short	0x003c
        /*00d4*/ 	.byte	0x00, 0xf0, 0x11, 0x00


	//----- nvinfo : EIATTR_KPARAM_INFO
	.align		4
.L_101:
        /*00d8*/ 	.byte	0x04, 0x17
        /*00da*/ 	.short	(.L_103 - .L_102)
.L_102:
        /*00dc*/ 	.word	0x00000000
        /*00e0*/ 	.short	0x000c
        /*00e2*/ 	.short	0x0038
        /*00e4*/ 	.byte	0x00, 0xf0, 0x11, 0x00


	//----- nvinfo : EIATTR_KPARAM_INFO
	.align		4
.L_103:
        /*00e8*/ 	.byte	0x04, 0x17
        /*00ea*/ 	.short	(.L_105 - .L_104)
.L_104:
        /*00ec*/ 	.word	0x00000000
        /*00f0*/ 	.short	0x000b
        /*00f2*/ 	.short	0x0034
        /*00f4*/ 	.byte	0x00, 0xf0, 0x11, 0x00


	//----- nvinfo : EIATTR_KPARAM_INFO
	.align		4
.L_105:
        /*00f8*/ 	.byte	0x04, 0x17
        /*00fa*/ 	.short	(.L_107 - .L_106)
.L_106:
        /*00fc*/ 	.word	0x00000000
        /*0100*/ 	.short	0x000a
        /*0102*/ 	.short	0x0030
        /*0104*/ 	.byte	0x00, 0xf0, 0x11, 0x00


	//----- nvinfo : EIATTR_KPARAM_INFO
	.align		4
.L_107:
        /*0108*/ 	.byte	0x04, 0x17
        /*010a*/ 	.short	(.L_109 - .L_108)
.L_108:
        /*010c*/ 	.word	0x00000000
        /*0110*/ 	.short	0x0009
        /*0112*/ 	.short	0x0028
        /*0114*/ 	.byte	0x00, 0xf5, 0x21, 0x00


	//----- nvinfo : EIATTR_KPARAM_INFO
	.align		4
.L_109:
        /*0118*/ 	.byte	0x04, 0x17
        /*011a*/ 	.short	(.L_111 - .L_110)
.L_110:
        /*011c*/ 	.word	0x00000000
        /*0120*/ 	.short	0x0008
        /*0122*/ 	.short	0x0020
        /*0124*/ 	.byte	0x00, 0xf0, 0x11, 0x00


	//----- nvinfo : EIATTR_KPARAM_INFO
	.align		4
.L_111:
        /*0128*/ 	.byte	0x04, 0x17
        /*012a*/ 	.short	(.L_113 - .L_112)
.L_112:
        /*012c*/ 	.word	0x00000000
        /*0130*/ 	.short	0x0007
        /*0132*/ 	.short	0x001c
        /*0134*/ 	.byte	0x00, 0xf0, 0x11, 0x00


	//----- nvinfo : EIATTR_KPARAM_INFO
	.align		4
.L_113:
        /*0138*/ 	.byte	0x04, 0x17
        /*013a*/ 	.short	(.L_115 - .L_114)
.L_114:
        /*013c*/ 	.word	0x00000000
        /*0140*/ 	.short	0x0006
        /*0142*/ 	.short	0x0018
        /*0144*/ 	.byte	0x00, 0xf0, 0x11, 0x00


	//----- nvinfo : EIATTR_KPARAM_INFO
	.align		4
.L_115:
        /*0148*/ 	.byte	0x04, 0x17
        /*014a*/ 	.short	(.L_117 - .L_116)
.L_116:
        /*014c*/ 	.word	0x00000000
        /*0150*/ 	.short	0x0005
        /*0152*/ 	.short	0x0014
        /*0154*/ 	.byte	0x00, 0xf0, 0x11, 0x00


	//----- nvinfo : EIATTR_KPARAM_INFO
	.align		4
.L_117:
        /*0158*/ 	.byte	0x04, 0x17
        /*015a*/ 	.short	(.L_119 - .L_118)
.L_118:
        /*015c*/ 	.word	0x00000000
        /*0160*/ 	.short	0x0004
        /*0162*/ 	.short	0x0010
        /*0164*/ 	.byte	0x00, 0xf0, 0x11, 0x00


	//----- nvinfo : EIATTR_KPARAM_INFO
	.align		4
.L_119:
        /*0168*/ 	.byte	0x04, 0x17
        /*016a*/ 	.short	(.L_121 - .L_120)
.L_120:
        /*016c*/ 	.word	0x00000000
        /*0170*/ 	.short	0x0003
        /*0172*/ 	.short	0x000c
        /*0174*/ 	.byte	0x00, 0xf0, 0x11, 0x00


	//----- nvinfo : EIATTR_KPARAM_INFO
	.align		4
.L_121:
        /*0178*/ 	.byte	0x04, 0x17
        /*017a*/ 	.short	(.L_123 - .L_122)
.L_122:
        /*017c*/ 	.word	0x00000000
        /*0180*/ 	.short	0x0002
        /*0182*/ 	.short	0x0008
        /*0184*/ 	.byte	0x00, 0xf0, 0x11, 0x00


	//----- nvinfo : EIATTR_KPARAM_INFO
	.align		4
.L_123:
        /*0188*/ 	.byte	0x04, 0x17
        /*018a*/ 	.short	(.L_125 - .L_124)
.L_124:
        /*018c*/ 	.word	0x00000000
        /*0190*/ 	.short	0x0001
        /*0192*/ 	.short	0x0004
        /*0194*/ 	.byte	0x00, 0xf0, 0x11, 0x00


	//----- nvinfo : EIATTR_KPARAM_INFO
	.align		4
.L_125:
        /*0198*/ 	.byte	0x04, 0x17
        /*019a*/ 	.short	(.L_127 - .L_126)
.L_126:
        /*019c*/ 	.word	0x00000000
        /*01a0*/ 	.short	0x0000
        /*01a2*/ 	.short	0x0000
        /*01a4*/ 	.byte	0x00, 0xf0, 0x11, 0x00


	//----- nvinfo : EIATTR_SPARSE_MMA_MASK
	.align		4
.L_127:
        /*01a8*/ 	.byte	0x03, 0x50
        /*01aa*/ 	.short	0x0000


	//----- nvinfo : EIATTR_MAXREG_COUNT
	.align		4
        /*01ac*/ 	.byte	0x03, 0x1b
        /*01ae*/ 	.short	0x00ff


	//----- nvinfo : EIATTR_MERCURY_ISA_VERSION
	.align		4
        /*01b0*/ 	.byte	0x03, 0x5f
        /*01b2*/ 	.short	0x0101


	//----- nvinfo : EIATTR_VRC_CTA_INIT_COUNT
	.align		4
        /*01b4*/ 	.byte	0x02, 0x4a
	.zero		1
	.zero		1


	//----- nvinfo : EIATTR_EXIT_INSTR_OFFSETS
	.align		4
        /*01b8*/ 	.byte	0x04, 0x1c
        /*01ba*/ 	.short	(.L_129 - .L_128)


	//   ....[0]....
.L_128:
        /*01bc*/ 	.word	0x00000120


	//   ....[1]....
        /*01c0*/ 	.word	0x00000730


	//   ....[2]....
        /*01c4*/ 	.word	0x00000d50


	//   ....[3]....
        /*01c8*/ 	.word	0x00001370


	//   ....[4]....
        /*01cc*/ 	.word	0x00002700


	//----- nvinfo : EIATTR_CRS_STACK_SIZE
	.align		4
.L_129:
        /*01d0*/ 	.byte	0x04, 0x1e
        /*01d2*/ 	.short	(.L_131 - .L_130)
.L_130:
        /*01d4*/ 	.word	0x00000000


	//----- nvinfo : EIATTR_CBANK_PARAM_SIZE
	.align		4
.L_131:
        /*01d8*/ 	.byte	0x03, 0x19
        /*01da*/ 	.short	0x0078


	//----- nvinfo : EIATTR_PARAM_CBANK
	.align		4
        /*01dc*/ 	.byte	0x04, 0x0a
        /*01de*/ 	.short	(.L_133 - .L_132)
	.align		4
.L_132:
        /*01e0*/ 	.word	index@(.nv.constant0._Z20conv_reference_validiiiiiiiiiPfiiiiS_iiiiS_iiiiii)
        /*01e4*/ 	.short	0x0380
        /*01e6*/ 	.short	0x0078


	//----- nvinfo : EIATTR_SW_WAR
	.align		4
.L_133:
        /*01e8*/ 	.byte	0x04, 0x36
        /*01ea*/ 	.short	(.L_135 - .L_134)
.L_134:
        /*01ec*/ 	.word	0x00000008
.L_135:


//--------------------- .nv.callgraph             --------------------------
	.section	.nv.callgraph,"",@"SHT_CUDA_CALLGRAPH"
	.align	4
	.sectionentsize	8
	.align		4
        /*0000*/ 	.word	0x00000000
	.align		4
        /*0004*/ 	.word	0xffffffff
	.align		4
        /*0008*/ 	.word	0x00000000
	.align		4
        /*000c*/ 	.word	0xfffffffe
	.align		4
        /*0010*/ 	.word	0x00000000
	.align		4
        /*0014*/ 	.word	0xfffffffd
	.align		4
        /*0018*/ 	.word	0x00000000
	.align		4
        /*001c*/ 	.word	0xfffffffc


//--------------------- .text._Z19conv_reference_fulliiiiiiiiiPfiiiiS_iiiiS_iiiiii --------------------------
	.section	.text._Z19conv_reference_fulliiiiiiiiiPfiiiiS_iiiiS_iiiiii,"ax",@progbits
	.align	128
        .global         _Z19conv_reference_fulliiiiiiiiiPfiiiiS_iiiiS_iiiiii
        .type           _Z19conv_reference_fulliiiiiiiiiPfiiiiS_iiiiS_iiiiii,@function
        .size           _Z19conv_reference_fulliiiiiiiiiPfiiiiS_iiiiS_iiiiii,(.L_x_28 - _Z19conv_reference_fulliiiiiiiiiPfiiiiS_iiiiS_iiiiii)
        .other          _Z19conv_reference_fulliiiiiiiiiPfiiiiS_iiiiS_iiiiii,@"STO_CUDA_ENTRY STV_DEFAULT"
_Z19conv_reference_fulliiiiiiiiiPfiiiiS_iiiiS_iiiiii:
.text._Z19conv_reference_fulliiiiiiiiiPfiiiiS_iiiiS_iiiiii:
[----:B------:R-:W-:Y:S01]  /*0000*/  LDC R1, c[0x0][0x37c] ;  /* 0x0000df00ff017b82 */ /* 0x000fe20000000800 */
[----:B------:R-:W0:Y:S07]  /*0010*/  S2R R3, SR_TID.X ;  /* 0x0000000000037919 */ /* 0x000e2e0000002100 */
[----:B------:R-:W1:Y:S01]  /*0020*/  LDC.64 R6, c[0x0][0x380] ;  /* 0x0000e000ff067b82 */ /* 0x000e620000000a00 */
[----:B------:R-:W2:Y:S01]  /*0030*/  LDCU UR10, c[0x0][0x39c] ;  /* 0x00007380ff0a77ac */ /* 0x000ea20008000800 */
[----:B------:R-:W3:Y:S06]  /*0040*/  LDCU UR7, c[0x0][0x3a0] ;  /* 0x00007400ff0777ac */ /* 0x000eec0008000800 */
[----:B------:R-:W0:Y:S08]  /*0050*/  S2UR UR4, SR_CTAID.X ;  /* 0x00000000000479c3 */ /* 0x000e300000002500 */
[----:B------:R-:W0:Y:S01]  /*0060*/  LDC R4, c[0x0][0x360] ;  /* 0x0000d800ff047b82 */ /* 0x000e220000000800 */
[----:B------:R-:W4:Y:S07]  /*0070*/  LDCU UR6, c[0x0][0x370] ;  /* 0x00006e00ff0677ac */ /* 0x000f2e0008000800 */
[----:B------:R-:W5:Y:S01]  /*0080*/  S2UR UR5, SR_CgaCtaId ;  /* 0x00000000000579c3 */ /* 0x000f620000008800 */
[----:B-1----:R-:W-:-:S04]  /*0090*/  IMAD R0, R7, R6, RZ ;  /* 0x0000000607007224 */ /* 0x002fc800078e02ff */
[----:B--2---:R-:W-:-:S04]  /*00a0*/  IMAD R0, R0, UR10, RZ ;  /* 0x0000000a00007c24 */ /* 0x004fc8000f8e02ff */
[----:B---3--:R-:W-:Y:S02]  /*00b0*/  IMAD R5, R0, UR7, RZ ;  /* 0x0000000700057c24 */ /* 0x008fe4000f8e02ff */
[C---:B0-----:R-:W-:Y:S01]  /*00c0*/  IMAD R3, R4.reuse, UR4, R3 ;  /* 0x0000000404037c24 */ /* 0x041fe2000f8e0203 */
[----:B------:R-:W-:Y:S01]  /*00d0*/  UMOV UR4, 0x400 ;  /* 0x0000040000047882 */ /* 0x000fe20000000000 */
[----:B----4-:R-:W-:-:S03]  /*00e0*/  IMAD R4, R4, UR6, RZ ;  /* 0x0000000604047c24 */ /* 0x010fc6000f8e02ff */
[----:B------:R-:W-:Y:S01]  /*00f0*/  ISETP.GE.AND P0, PT, R3, R5, PT ;  /* 0x000000050300720c */ /* 0x000fe20003f06270 */
[----:B-----5:R-:W-:-:S09]  /*0100*/  ULEA UR4, UR5, UR4, 0x18 ;  /* 0x0000000405047291 */ /* 0x020fd2000f8ec0ff */
[----:B------:R0:W-:Y:S03]  /*0110*/  STS.64 [UR4], R4 ;  /* 0x00000004ff007988 */ /* 0x0001e60008000a04 */
[----:B------:R-:W-:Y:S05]  /*0120*/  @P0 EXIT ;  /* 0x000000000000094d */ /* 0x000fea0003800000 */
[----:B------:R-:W1:Y:S01]  /*0130*/  LDCU UR4, c[0x0][0x388] ;  /* 0x00007100ff0477ac */ /* 0x000e620008000800 */
[----:B------:R-:W2:Y:S01]  /*0140*/  LDCU.64 UR8, c[0x0][0x358] ;  /* 0x00006b00ff0877ac */ /* 0x000ea20008000a00 */
[----:B-1----:R-:W-:-:S09]  /*0150*/  UISETP.GT.AND UP0, UPT, UR4, URZ, UPT ;  /* 0x000000ff0400728c */ /* 0x002fd2000bf04270 */
[----:B--2---:R-:W-:Y:S05]  /*0160*/  BRA.U UP0, `(.L_x_0) ;  /* 0x0000000500807547 */ /* 0x004fea000b800000 */
[----:B------:R-:W-:Y:S01]  /*0170*/  IABS R0, R6 ;  /* 0x0000000600007213 */ /* 0x000fe20000000000 */
[----:B------:R-:W1:Y:S01]  /*0180*/  LDC R2, c[0x0][0x39c] ;  /* 0x0000e700ff027b82 */ /* 0x000e620000000800 */
[----:B------:R-:W-:Y:S01]  /*0190*/  ISETP.NE.AND P0, PT, RZ, UR10, PT ;  /* 0x0000000aff007c0c */ /* 0x000fe2000bf05270 */
[----:B------:R-:W2:Y:S01]  /*01a0*/  LDCU.128 UR4, c[0x0][0x3e0] ;  /* 0x00007c00ff0477ac */ /* 0x000ea20008000c00 */
[----:B------:R-:W3:Y:S05]  /*01b0*/  I2F.RP R12, R0 ;  /* 0x00000000000c7306 */ /* 0x000eea0000209400 */
[----:B------:R-:W4:Y:S08]  /*01c0*/  LDC R8, c[0x0][0x380] ;  /* 0x0000e000ff087b82 */ /* 0x000f300000000800 */
[----:B------:R-:W0:Y:S01]  /*01d0*/  LDC R9, c[0x0][0x384] ;  /* 0x0000e100ff097b82 */ /* 0x000e220000000800 */
[----:B---3--:R-:W3:Y:S07]  /*01e0*/  MUFU.RCP R12, R12 ;  /* 0x0000000c000c7308 */ /* 0x008eee0000001000 */
[----:B------:R-:W0:Y:S01]  /*01f0*/  LDC.64 R6, c[0x0][0x3d8] ;  /* 0x0000f600ff067b82 */ /* 0x000e220000000a00 */
[----:B---3--:R-:W-:-:S04]  /*0200*/  IADD3 R10, PT, PT, R12, 0xffffffe, RZ ;  /* 0x0ffffffe0c0a7810 */ /* 0x008fc80007ffe0ff */
[----:B------:R3:W5:Y:S02]  /*0210*/  F2I.FTZ.U32.TRUNC.NTZ R11, R10 ;  /* 0x0000000a000b7305 */ /* 0x000764000021f000 */
[----:B---3--:R-:W-:Y:S01]  /*0220*/  HFMA2 R10, -RZ, RZ, 0, 0 ;  /* 0x00000000ff0a7431 */ /* 0x008fe200000001ff */
[----:B-----5:R-:W-:-:S05]  /*0230*/  IADD3 R13, PT, PT, RZ, -R11, RZ ;  /* 0x8000000bff0d7210 */ /* 0x020fca0007ffe0ff */
[----:B------:R-:W-:-:S04]  /*0240*/  IMAD R13, R13, R0, RZ ;  /* 0x000000000d0d7224 */ /* 0x000fc800078e02ff */
[----:B------:R-:W-:Y:S01]  /*0250*/  IMAD.HI.U32 R11, R11, R13, R10 ;  /* 0x0000000d0b0b7227 */ /* 0x000fe200078e000a */
[----:B-12-4-:R-:W-:-:S07]  /*0260*/  LOP3.LUT R10, RZ, UR10, RZ, 0x33, !PT ;  /* 0x0000000aff0a7c12 */ /* 0x016fce000f8e33ff */
.L_x_1:
[----:B------:R-:W-:Y:S02]  /*0270*/  IABS R14, R3 ;  /* 0x00000003000e7213 */ /* 0x000fe40000000000 */
[----:B0-----:R-:W-:Y:S02]  /*0280*/  IABS R18, R9 ;  /* 0x0000000900127213 */ /* 0x001fe40000000000 */
[----:B------:R-:W-:Y:S01]  /*0290*/  IABS R16, R8 ;  /* 0x0000000800107213 */ /* 0x000fe20000000000 */
[----:B-1----:R-:W-:Y:S01]  /*02a0*/  IMAD.HI.U32 R12, R11, R14, RZ ;  /* 0x0000000e0b0c7227 */ /* 0x002fe200078e00ff */
[----:B------:R-:W0:Y:S01]  /*02b0*/  I2F.RP R15, R18 ;  /* 0x00000012000f7306 */ /* 0x000e220000209400 */
[----:B------:R-:W-:Y:S02]  /*02c0*/  IABS R20, R2 ;  /* 0x0000000200147213 */ /* 0x000fe40000000000 */
[----:B------:R-:W-:-:S04]  /*02d0*/  IMAD.MOV R13, RZ, RZ, -R12 ;  /* 0x000000ffff0d7224 */ /* 0x000fc800078e0a0c */
[----:B------:R-:W-:Y:S01]  /*02e0*/  IMAD R13, R16, R13, R14 ;  /* 0x0000000d100d7224 */ /* 0x000fe200078e020e */
[----:B------:R-:W-:-:S04]  /*02f0*/  LOP3.LUT R14, R3, R8, RZ, 0x3c, !PT ;  /* 0x00000008030e7212 */ /* 0x000fc800078e3cff */
[----:B------:R-:W-:Y:S02]  /*0300*/  ISETP.GT.U32.AND P2, PT, R0, R13, PT ;  /* 0x0000000d0000720c */ /* 0x000fe40003f44070 */
[----:B------:R-:W-:Y:S01]  /*0310*/  ISETP.GE.AND P3, PT, R14, RZ, PT ;  /* 0x000000ff0e00720c */ /* 0x000fe20003f66270 */
[----:B0-----:R-:W0:Y:S10]  /*0320*/  MUFU.RCP R15, R15 ;  /* 0x0000000f000f7308 */ /* 0x001e340000001000 */
[----:B------:R-:W-:-:S02]  /*0330*/  @!P2 IADD3 R13, PT, PT, R13, -R16, RZ ;  /* 0x800000100d0da210 */ /* 0x000fc40007ffe0ff */
[----:B------:R-:W-:Y:S02]  /*0340*/  @!P2 IADD3 R12, PT, PT, R12, 0x1, RZ ;  /* 0x000000010c0ca810 */ /* 0x000fe40007ffe0ff */
[----:B------:R-:W-:Y:S02]  /*0350*/  ISETP.GE.U32.AND P1, PT, R13, R0, PT ;  /* 0x000000000d00720c */ /* 0x000fe40003f26070 */
[----:B------:R-:W-:Y:S02]  /*0360*/  ISETP.NE.AND P2, PT, R8, RZ, PT ;  /* 0x000000ff0800720c */ /* 0x000fe40003f45270 */
[----:B0-----:R-:W-:-:S04]  /*0370*/  IADD3 R16, PT, PT, R15, 0xffffffe, RZ ;  /* 0x0ffffffe0f107810 */ /* 0x001fc80007ffe0ff */
[----:B------:R-:W0:Y:S05]  /*0380*/  F2I.FTZ.U32.TRUNC.NTZ R13, R16 ;  /* 0x00000010000d7305 */ /* 0x000e2a000021f000 */
[----:B------:R-:W-:-:S05]  /*0390*/  @P1 VIADD R12, R12, 0x1 ;  /* 0x000000010c0c1836 */ /* 0x000fca0000000000 */
[----:B------:R-:W-:Y:S01]  /*03a0*/  MOV R22, R12 ;  /* 0x0000000c00167202 */ /* 0x000fe20000000f00 */
[----:B------:R-:W-:-:S03]  /*03b0*/  IMAD.MOV.U32 R12, RZ, RZ, RZ ;  /* 0x000000ffff0c7224 */ /* 0x000fc600078e00ff */
[----:B------:R-:W-:Y:S02]  /*03c0*/  @!P3 IADD3 R22, PT, PT, -R22, RZ, RZ ;  /* 0x000000ff1616b210 */ /* 0x000fe40007ffe1ff */
[----:B0-----:R-:W-:Y:S02]  /*03d0*/  IADD3 R15, PT, PT, RZ, -R13, RZ ;  /* 0x8000000dff0f7210 */ /* 0x001fe40007ffe0ff */
[----:B------:R-:W-:-:S03]  /*03e0*/  @!P2 LOP3.LUT R22, RZ, R8, RZ, 0x33, !PT ;  /* 0x00000008ff16a212 */ /* 0x000fc600078e33ff */
[----:B------:R-:W-:Y:S01]  /*03f0*/  IMAD R15, R15, R18, RZ ;  /* 0x000000120f0f7224 */ /* 0x000fe200078e02ff */
[----:B------:R-:W-:-:S03]  /*0400*/  IABS R14, R22 ;  /* 0x00000016000e7213 */ /* 0x000fc60000000000 */
[----:B------:R-:W-:Y:S01]  /*0410*/  IMAD.HI.U32 R12, R13, R15, R12 ;  /* 0x0000000f0d0c7227 */ /* 0x000fe200078e000c */
[----:B------:R-:W-:Y:S01]  /*0420*/  MOV R13, R14 ;  /* 0x0000000e000d7202 */ /* 0x000fe20000000f00 */
[----:B------:R-:W0:Y:S04]  /*0430*/  I2F.RP R15, R20 ;  /* 0x00000014000f7306 */ /* 0x000e280000209400 */
[----:B------:R-:W-:-:S05]  /*0440*/  IMAD.HI.U32 R12, R12, R13, RZ ;  /* 0x0000000d0c0c7227 */ /* 0x000fca00078e00ff */
[----:B------:R-:W-:-:S05]  /*0450*/  IADD3 R14, PT, PT, -R12, RZ, RZ ;  /* 0x000000ff0c0e7210 */ /* 0x000fca0007ffe1ff */
[----:B------:R-:W-:Y:S01]  /*0460*/  IMAD R13, R18, R14, R13 ;  /* 0x0000000e120d7224 */ /* 0x000fe200078e020d */
[----:B0-----:R-:W0:Y:S01]  /*0470*/  MUFU.RCP R15, R15 ;  /* 0x0000000f000f7308 */ /* 0x001e220000001000 */
[----:B------:R-:W-:-:S03]  /*0480*/  LOP3.LUT R14, R22, R9, RZ, 0x3c, !PT ;  /* 0x00000009160e7212 */ /* 0x000fc600078e3cff */
[----:B------:R-:W-:Y:S02]  /*0490*/  ISETP.GT.U32.AND P2, PT, R18, R13, PT ;  /* 0x0000000d1200720c */ /* 0x000fe40003f44070 */
[----:B------:R-:W-:-:S11]  /*04a0*/  ISETP.GE.AND P3, PT, R14, RZ, PT ;  /* 0x000000ff0e00720c */ /* 0x000fd60003f66270 */
[-C--:B------:R-:W-:Y:S01]  /*04b0*/  @!P2 IADD3 R13, PT, PT, R13, -R18.reuse, RZ ;  /* 0x800000120d0da210 */ /* 0x080fe20007ffe0ff */
[----:B0-----:R-:W-:Y:S01]  /*04c0*/  VIADD R16, R15, 0xffffffe ;  /* 0x0ffffffe0f107836 */ /* 0x001fe20000000000 */
[----:B------:R-:W-:Y:S02]  /*04d0*/  @!P2 IADD3 R12, PT, PT, R12, 0x1, RZ ;  /* 0x000000010c0ca810 */ /* 0x000fe40007ffe0ff */
[----:B------:R-:W-:Y:S02]  /*04e0*/  ISETP.GE.U32.AND P1, PT, R13, R18, PT ;  /* 0x000000120d00720c */ /* 0x000fe40003f26070 */
[----:B------:R-:W0:Y:S01]  /*04f0*/  F2I.FTZ.U32.TRUNC.NTZ R13, R16 ;  /* 0x00000010000d7305 */ /* 0x000e22000021f000 */
[----:B------:R-:W-:-:S10]  /*0500*/  ISETP.NE.AND P2, PT, R9, RZ, PT ;  /* 0x000000ff0900720c */ /* 0x000fd40003f45270 */
[----:B------:R-:W-:-:S04]  /*0510*/  @P1 IADD3 R12, PT, PT, R12, 0x1, RZ ;  /* 0x000000010c0c1810 */ /* 0x000fc80007ffe0ff */
[----:B------:R-:W-:Y:S01]  /*0520*/  MOV R17, R12 ;  /* 0x0000000c00117202 */ /* 0x000fe20000000f00 */
[----:B0-----:R-:W-:Y:S01]  /*0530*/  IMAD.MOV R15, RZ, RZ, -R13 ;  /* 0x000000ffff0f7224 */ /* 0x001fe200078e0a0d */
[----:B------:R-:W-:Y:S02]  /*0540*/  MOV R12, RZ ;  /* 0x000000ff000c7202 */ /* 0x000fe40000000f00 */
[----:B------:R-:W-:Y:S01]  /*0550*/  @!P3 IADD3 R17, PT, PT, -R17, RZ, RZ ;  /* 0x000000ff1111b210 */ /* 0x000fe20007ffe1ff */
[----:B------:R-:W-:Y:S01]  /*0560*/  IMAD R15, R15, R20, RZ ;  /* 0x000000140f0f7224 */ /* 0x000fe200078e02ff */
[----:B------:R-:W-:-:S03]  /*0570*/  @!P2 LOP3.LUT R17, RZ, R9, RZ, 0x33, !PT ;  /* 0x00000009ff11a212 */ /* 0x000fc600078e33ff */
[----:B------:R-:W-:Y:S01]  /*0580*/  IMAD.HI.U32 R12, R13, R15, R12 ;  /* 0x0000000f0d0c7227 */ /* 0x000fe200078e000c */
[----:B------:R-:W-:-:S04]  /*0590*/  IABS R14, R17 ;  /* 0x00000011000e7213 */ /* 0x000fc80000000000 */
[----:B------:R-:W-:-:S05]  /*05a0*/  MOV R13, R14 ;  /* 0x0000000e000d7202 */ /* 0x000fca0000000f00 */
[----:B------:R-:W-:-:S04]  /*05b0*/  IMAD.HI.U32 R12, R12, R13, RZ ;  /* 0x0000000d0c0c7227 */ /* 0x000fc800078e00ff */
[----:B------:R-:W-:-:S04]  /*05c0*/  IMAD.MOV R14, RZ, RZ, -R12 ;  /* 0x000000ffff0e7224 */ /* 0x000fc800078e0a0c */
[----:B------:R-:W-:Y:S01]  /*05d0*/  IMAD R13, R20, R14, R13 ;  /* 0x0000000e140d7224 */ /* 0x000fe200078e020d */
[----:B------:R-:W-:-:S04]  /*05e0*/  IADD3 R14, PT, PT, -R17, RZ, RZ ;  /* 0x000000ff110e7210 */ /* 0x000fc80007ffe1ff */
[----:B------:R-:W-:Y:S01]  /*05f0*/  ISETP.GT.U32.AND P2, PT, R20, R13, PT ;  /* 0x0000000d1400720c */ /* 0x000fe20003f44070 */
[----:B------:R-:W-:-:S12]  /*0600*/  IMAD R14, R9, R14, R22 ;  /* 0x0000000e090e7224 */ /* 0x000fd800078e0216 */
[-C--:B------:R-:W-:Y:S02]  /*0610*/  @!P2 IADD3 R13, PT, PT, R13, -R20.reuse, RZ ;  /* 0x800000140d0da210 */ /* 0x080fe40007ffe0ff */
[----:B------:R-:W-:Y:S02]  /*0620*/  @!P2 IADD3 R12, PT, PT, R12, 0x1, RZ ;  /* 0x000000010c0ca810 */ /* 0x000fe40007ffe0ff */
[----:B------:R-:W-:Y:S02]  /*0630*/  ISETP.GE.U32.AND P1, PT, R13, R20, PT ;  /* 0x000000140d00720c */ /* 0x000fe40003f26070 */
[----:B------:R-:W-:-:S04]  /*0640*/  LOP3.LUT R13, R17, R2, RZ, 0x3c, !PT ;  /* 0x00000002110d7212 */ /* 0x000fc800078e3cff */
[----:B------:R-:W-:Y:S01]  /*0650*/  ISETP.GE.AND P3, PT, R13, RZ, PT ;  /* 0x000000ff0d00720c */ /* 0x000fe20003f66270 */
[----:B------:R-:W-:-:S04]  /*0660*/  IMAD.MOV R13, RZ, RZ, -R22 ;  /* 0x000000ffff0d7224 */ /* 0x000fc800078e0a16 */
[--C-:B------:R-:W-:Y:S02]  /*0670*/  IMAD R13, R8, R13, R3.reuse ;  /* 0x0000000d080d7224 */ /* 0x100fe400078e0203 */
[----:B------:R-:W-:Y:S01]  /*0680*/  @P1 IADD3 R12, PT, PT, R12, 0x1, RZ ;  /* 0x000000010c0c1810 */ /* 0x000fe20007ffe0ff */
[----:B------:R-:W-:Y:S02]  /*0690*/  IMAD.IADD R3, R4, 0x1, R3 ;  /* 0x0000000104037824 */ /* 0x000fe400078e0203 */
[----:B------:R-:W-:-:S03]  /*06a0*/  IMAD R13, R13, UR4, RZ ;  /* 0x000000040d0d7c24 */ /* 0x000fc6000f8e02ff */
[----:B------:R-:W-:Y:S01]  /*06b0*/  @!P3 IADD3 R12, PT, PT, -R12, RZ, RZ ;  /* 0x000000ff0c0cb210 */ /* 0x000fe20007ffe1ff */
[----:B------:R-:W-:Y:S01]  /*06c0*/  IMAD R14, R14, UR5, R13 ;  /* 0x000000050e0e7c24 */ /* 0x000fe2000f8e020d */
[----:B------:R-:W-:Y:S02]  /*06d0*/  ISETP.GE.AND P1, PT, R3, R5, PT ;  /* 0x000000050300720c */ /* 0x000fe40003f26270 */
[----:B------:R-:W-:-:S04]  /*06e0*/  SEL R12, R10, R12, !P0 ;  /* 0x0000000c0a0c7207 */ /* 0x000fc80004000000 */
[----:B------:R-:W-:-:S05]  /*06f0*/  IADD3 R15, PT, PT, -R12, RZ, RZ ;  /* 0x000000ff0c0f7210 */ /* 0x000fca0007ffe1ff */
[----:B------:R-:W-:-:S04]  /*0700*/  IMAD R13, R2, R15, R17 ;  /* 0x0000000f020d7224 */ /* 0x000fc800078e0211 */
[----:B------:R-:W-:-:S04]  /*0710*/  IMAD R13, R13, UR6, R14 ;  /* 0x000000060d0d7c24 */ /* 0x000fc8000f8e020e */
[----:B------:R-:W-:-:S04]  /*0720*/  IMAD R13, R12, UR7, R13 ;  /* 0x000000070c0d7c24 */ /* 0x000fc8000f8e020d */
[----:B------:R-:W-:-:S05]  /*0730*/  IMAD.WIDE R12, R13, 0x4, R6 ;  /* 0x000000040d0c7825 */ /* 0x000fca00078e0206 */
[----:B------:R1:W-:Y:S01]  /*0740*/  STG.E desc[UR8][R12.64], RZ ;  /* 0x000000ff0c007986 */ /* 0x0003e2000c101908 */
[----:B------:R-:W-:Y:S05]  /*0750*/  @!P1 BRA `(.L_x_1) ;  /* 0xfffffff800c49947 */ /* 0x000fea000383ffff */
[----:B------:R-:W-:Y:S05]  /*0760*/  EXIT ;  /* 0x000000000000794d */ /* 0x000fea0003800000 */
.L_x_0:
[----:B------:R-:W1:Y:S02]  /*0770*/  LDCU UR4, c[0x0][0x394] ;  /* 0x00007280ff0477ac */ /* 0x000e640008000800 */
[----:B-1----:R-:W-:-:S09]  /*0780*/  UISETP.GT.AND UP0, UPT, UR4, URZ, UPT ;  /* 0x000000ff0400728c */ /* 0x002fd2000bf04270 */
[----:B------:R-:W-:Y:S05]  /*0790*/  BRA.U UP0, `(.L_x_2) ;  /* 0x0000000500807547 */ /* 0x000fea000b800000 */
        /* <DEDUP_REMOVED lines=11> */
[----:B---3--:R-:W-:Y:S02]  /*0850*/  MOV R10, RZ ;  /* 0x000000ff000a7202 */ /* 0x008fe40000000f00 */
[----:B-----5:R-:W-:-:S05]  /*0860*/  IADD3 R13, PT, PT, RZ, -R11, RZ ;  /* 0x8000000bff0d7210 */ /* 0x020fca0007ffe0ff */
[----:B------:R-:W-:-:S04]  /*0870*/  IMAD R13, R13, R0, RZ ;  /* 0x000000000d0d7224 */ /* 0x000fc800078e02ff */
[----:B------:R-:W-:Y:S01]  /*0880*/  IMAD.HI.U32 R11, R11, R13, R10 ;  /* 0x0000000d0b0b7227 */ /* 0x000fe200078e000a */
[----:B-12-4-:R-:W-:-:S07]  /*0890*/  LOP3.LUT R10, RZ, UR10, RZ, 0x33, !PT ;  /* 0x0000000aff0a7c12 */ /* 0x016fce000f8e33ff */
.L_x_3:
        /* <DEDUP_REMOVED lines=44> */
[----:B------:R-:W-:Y:S02]  /*0b60*/  HFMA2 R12, -RZ, RZ, 0, 0 ;  /* 0x00000000ff0c7431 */ /* 0x000fe400000001ff */
[----:B0-----:R-:W-:Y:S01]  /*0b70*/  IMAD.MOV R15, RZ, RZ, -R13 ;  /* 0x000000ffff0f7224 */ /* 0x001fe200078e0a0d */
[----:B------:R-:W-:Y:S02]  /*0b80*/  @!P3 IADD3 R17, PT, PT, -R17, RZ, RZ ;  /* 0x000000ff1111b210 */ /* 0x000fe40007ffe1ff */
[----:B------:R-:W-:Y:S01]  /*0b90*/  @!P2 LOP3.LUT R17, RZ, R9, RZ, 0x33, !PT ;  /* 0x00000009ff11a212 */ /* 0x000fe200078e33ff */
[----:B------:R-:W-:-:S03]  /*0ba0*/  IMAD R15, R15, R20, RZ ;  /* 0x000000140f0f7224 */ /* 0x000fc600078e02ff */
[----:B------:R-:W-:Y:S01]  /*0bb0*/  IABS R14, R17 ;  /* 0x00000011000e7213 */ /* 0x000fe20000000000 */
[----:B------:R-:W-:-:S03]  /*0bc0*/  IMAD.HI.U32 R12, R13, R15, R12 ;  /* 0x0000000f0d0c7227 */ /* 0x000fc600078e000c */
        /* <DEDUP_REMOVED lines=29> */
.L_x_2:
[----:B-1----:R-:W1:Y:S01]  /*0da0*/  LDC R2, c[0x0][0x380] ;  /* 0x0000e000ff027b82 */ /* 0x002e620000000800 */
[----:B------:R-:W-:-:S07]  /*0db0*/  IABS R10, R3 ;  /* 0x00000003000a7213 */ /* 0x000fce0000000000 */
[----:B0-----:R-:W0:Y:S01]  /*0dc0*/  LDC R5, c[0x0][0x384] ;  /* 0x0000e100ff057b82 */ /* 0x001e220000000800 */
[----:B-1----:R-:W-:-:S04]  /*0dd0*/  IABS R9, R2 ;  /* 0x0000000200097213 */ /* 0x002fc80000000000 */
[----:B------:R-:W1:Y:S01]  /*0de0*/  I2F.RP R0, R9 ;  /* 0x0000000900007306 */ /* 0x000e620000209400 */
[----:B0-----:R-:W-:-:S07]  /*0df0*/  IABS R13, R5 ;  /* 0x00000005000d7213 */ /* 0x001fce0000000000 */
[----:B-1----:R-:W0:Y:S02]  /*0e00*/  MUFU.RCP R0, R0 ;  /* 0x0000000000007308 */ /* 0x002e240000001000 */
[----:B0-----:R-:W-:-:S06]  /*0e10*/  IADD3 R6, PT, PT, R0, 0xffffffe, RZ ;  /* 0x0ffffffe00067810 */ /* 0x001fcc0007ffe0ff */
[----:B------:R0:W1:Y:S02]  /*0e20*/  F2I.FTZ.U32.TRUNC.NTZ R7, R6 ;  /* 0x0000000600077305 */ /* 0x000064000021f000 */
[----:B0-----:R-:W-:Y:S01]  /*0e30*/  IMAD.MOV.U32 R6, RZ, RZ, RZ ;  /* 0x000000ffff067224 */ /* 0x001fe200078e00ff */
[----:B-1----:R-:W-:-:S05]  /*0e40*/  IADD3 R8, PT, PT, RZ, -R7, RZ ;  /* 0x80000007ff087210 */ /* 0x002fca0007ffe0ff */
[----:B------:R-:W-:Y:S01]  /*0e50*/  IMAD R11, R8, R9, RZ ;  /* 0x00000009080b7224 */ /* 0x000fe200078e02ff */
[----:B------:R-:W-:Y:S02]  /*0e60*/  MOV R8, R10 ;  /* 0x0000000a00087202 */ /* 0x000fe40000000f00 */
[----:B------:R-:W0:Y:S01]  /*0e70*/  I2F.RP R10, R13 ;  /* 0x0000000d000a7306 */ /* 0x000e220000209400 */
[----:B------:R-:W-:-:S06]  /*0e80*/  IMAD.HI.U32 R11, R7, R11, R6 ;  /* 0x0000000b070b7227 */ /* 0x000fcc00078e0006 */
[----:B------:R-:W-:Y:S02]  /*0e90*/  IMAD.HI.U32 R0, R11, R8, RZ ;  /* 0x000000080b007227 */ /* 0x000fe400078e00ff */
[----:B------:R-:W1:Y:S03]  /*0ea0*/  LDC R11, c[0x0][0x39c] ;  /* 0x0000e700ff0b7b82 */ /* 0x000e660000000800 */
[----:B------:R-:W-:Y:S01]  /*0eb0*/  IADD3 R7, PT, PT, -R0, RZ, RZ ;  /* 0x000000ff00077210 */ /* 0x000fe20007ffe1ff */
[----:B0-----:R-:W0:Y:S04]  /*0ec0*/  MUFU.RCP R10, R10 ;  /* 0x0000000a000a7308 */ /* 0x001e280000001000 */
[----:B------:R-:W-:-:S05]  /*0ed0*/  IMAD R6, R9, R7, R8 ;  /* 0x0000000709067224 */ /* 0x000fca00078e0208 */
[----:B------:R-:W-:Y:S02]  /*0ee0*/  ISETP.GT.U32.AND P1, PT, R9, R6, PT ;  /* 0x000000060900720c */ /* 0x000fe40003f24070 */
[----:B0-----:R-:W-:Y:S02]  /*0ef0*/  IADD3 R7, PT, PT, R10, 0xffffffe, RZ ;  /* 0x0ffffffe0a077810 */ /* 0x001fe40007ffe0ff */
[----:B-1----:R-:W-:-:S09]  /*0f00*/  IABS R15, R11 ;  /* 0x0000000b000f7213 */ /* 0x002fd20000000000 */
[----:B------:R-:W-:Y:S01]  /*0f10*/  @!P1 VIADD R0, R0, 0x1 ;  /* 0x0000000100009836 */ /* 0x000fe20000000000 */
[-C--:B------:R-:W-:Y:S01]  /*0f20*/  @!P1 IADD3 R6, PT, PT, R6, -R9.reuse, RZ ;  /* 0x8000000906069210 */ /* 0x080fe20007ffe0ff */
[----:B------:R-:W0:Y:S01]  /*0f30*/  F2I.FTZ.U32.TRUNC.NTZ R7, R7 ;  /* 0x0000000700077305 */ /* 0x000e22000021f000 */
[----:B------:R-:W-:Y:S02]  /*0f40*/  ISETP.NE.AND P1, PT, R2, RZ, PT ;  /* 0x000000ff0200720c */ /* 0x000fe40003f25270 */
[----:B------:R-:W-:Y:S02]  /*0f50*/  ISETP.GE.U32.AND P0, PT, R6, R9, PT ;  /* 0x000000090600720c */ /* 0x000fe40003f06070 */
[----:B------:R-:W-:-:S03]  /*0f60*/  LOP3.LUT R6, R3, R2, RZ, 0x3c, !PT ;  /* 0x0000000203067212 */ /* 0x000fc600078e3cff */
[----:B------:R-:W1:Y:S01]  /*0f70*/  I2F.RP R8, R15 ;  /* 0x0000000f00087306 */ /* 0x000e620000209400 */
[----:B------:R-:W-:Y:S01]  /*0f80*/  ISETP.GE.AND P2, PT, R6, RZ, PT ;  /* 0x000000ff0600720c */ /* 0x000fe20003f46270 */
[----:B------:R-:W-:-:S06]  /*0f90*/  HFMA2 R6, -RZ, RZ, 0, 0 ;  /* 0x00000000ff067431 */ /* 0x000fcc00000001ff */
[----:B------:R-:W-:-:S04]  /*0fa0*/  @P0 IADD3 R0, PT, PT, R0, 0x1, RZ ;  /* 0x0000000100000810 */ /* 0x000fc80007ffe0ff */
[----:B------:R-:W-:Y:S02]  /*0fb0*/  MOV R10, R0 ;  /* 0x00000000000a7202 */ /* 0x000fe40000000f00 */
[----:B0-----:R-:W-:Y:S01]  /*0fc0*/  IADD3 R0, PT, PT, RZ, -R7, RZ ;  /* 0x80000007ff007210 */ /* 0x001fe20007ffe0ff */
[----:B-1----:R-:W0:Y:S02]  /*0fd0*/  MUFU.RCP R8, R8 ;  /* 0x0000000800087308 */ /* 0x002e240000001000 */
[----:B------:R-:W-:Y:S01]  /*0fe0*/  @!P2 IMAD.MOV R10, RZ, RZ, -R10 ;  /* 0x000000ffff0aa224 */ /* 0x000fe200078e0a0a */
[----:B------:R-:W-:Y:S01]  /*0ff0*/  @!P1 LOP3.LUT R10, RZ, R2, RZ, 0x33, !PT ;  /* 0x00000002ff0a9212 */ /* 0x000fe200078e33ff */
[----:B------:R-:W-:-:S03]  /*1000*/  IMAD R9, R0, R13, RZ ;  /* 0x0000000d00097224 */ /* 0x000fc600078e02ff */
[----:B------:R-:W-:Y:S01]  /*1010*/  IABS R0, R10 ;  /* 0x0000000a00007213 */ /* 0x000fe20000000000 */
[----:B------:R-:W-:-:S03]  /*1020*/  IMAD.HI.U32 R9, R7, R9, R6 ;  /* 0x0000000907097227 */ /* 0x000fc600078e0006 */
[----:B------:R-:W-:-:S05]  /*1030*/  MOV R6, R0 ;  /* 0x0000000000067202 */ /* 0x000fca0000000f00 */
[----:B------:R-:W-:-:S05]  /*1040*/  IMAD.HI.U32 R0, R9, R6, RZ ;  /* 0x0000000609007227 */ /* 0x000fca00078e00ff */
[----:B------:R-:W-:-:S05]  /*1050*/  IADD3 R7, PT, PT, -R0, RZ, RZ ;  /* 0x000000ff00077210 */ /* 0x000fca0007ffe1ff */
[----:B------:R-:W-:Y:S01]  /*1060*/  IMAD R6, R13, R7, R6 ;  /* 0x000000070d067224 */ /* 0x000fe200078e0206 */
[----:B0-----:R-:W-:-:S04]  /*1070*/  IADD3 R7, PT, PT, R8, 0xffffffe, RZ ;  /* 0x0ffffffe08077810 */ /* 0x001fc80007ffe0ff */
[----:B------:R-:W-:Y:S02]  /*1080*/  ISETP.GT.U32.AND P1, PT, R13, R6, PT ;  /* 0x000000060d00720c */ /* 0x000fe40003f24070 */
[----:B------:R-:W0:Y:S11]  /*1090*/  F2I.FTZ.U32.TRUNC.NTZ R7, R7 ;  /* 0x0000000700077305 */ /* 0x000e36000021f000 */
[----:B------:R-:W-:Y:S01]  /*10a0*/  @!P1 IMAD.IADD R6, R6, 0x1, -R13 ;  /* 0x0000000106069824 */ /* 0x000fe200078e0a0d */
[----:B------:R-:W-:-:S02]  /*10b0*/  @!P1 IADD3 R0, PT, PT, R0, 0x1, RZ ;  /* 0x0000000100009810 */ /* 0x000fc40007ffe0ff */
[----:B------:R-:W-:Y:S02]  /*10c0*/  ISETP.NE.AND P1, PT, R5, RZ, PT ;  /* 0x000000ff0500720c */ /* 0x000fe40003f25270 */
[----:B------:R-:W-:Y:S02]  /*10d0*/  ISETP.GE.U32.AND P0, PT, R6, R13, PT ;  /* 0x0000000d0600720c */ /* 0x000fe40003f06070 */
[----:B------:R-:W-:-:S04]  /*10e0*/  LOP3.LUT R6, R10, R5, RZ, 0x3c, !PT ;  /* 0x000000050a067212 */ /* 0x000fc800078e3cff */
[----:B------:R-:W-:Y:S01]  /*10f0*/  ISETP.GE.AND P2, PT, R6, RZ, PT ;  /* 0x000000ff0600720c */ /* 0x000fe20003f46270 */
[----:B------:R-:W-:-:S06]  /*1100*/  HFMA2 R6, -RZ, RZ, 0, 0 ;  /* 0x00000000ff067431 */ /* 0x000fcc00000001ff */
[----:B------:R-:W-:-:S05]  /*1110*/  @P0 IADD3 R0, PT, PT, R0, 0x1, RZ ;  /* 0x0000000100000810 */ /* 0x000fca0007ffe0ff */
[----:B------:R-:W-:Y:S01]  /*1120*/  IMAD.MOV.U32 R12, RZ, RZ, R0 ;  /* 0x000000ffff0c7224 */ /* 0x000fe200078e0000 */
[----:B0-----:R-:W-:-:S04]  /*1130*/  IADD3 R0, PT, PT, RZ, -R7, RZ ;  /* 0x80000007ff007210 */ /* 0x001fc80007ffe0ff */
[----:B------:R-:W-:Y:S01]  /*1140*/  @!P2 IADD3 R12, PT, PT, -R12, RZ, RZ ;  /* 0x000000ff0c0ca210 */ /* 0x000fe20007ffe1ff */
[----:B------:R-:W-:Y:S01]  /*1150*/  IMAD R9, R0, R15, RZ ;  /* 0x0000000f00097224 */ /* 0x000fe200078e02ff */
[----:B------:R-:W-:-:S03]  /*1160*/  @!P1 LOP3.LUT R12, RZ, R5, RZ, 0x33, !PT ;  /* 0x00000005ff0c9212 */ /* 0x000fc600078e33ff */
[----:B------:R-:W-:Y:S01]  /*1170*/  IMAD.HI.U32 R9, R7, R9, R6 ;  /* 0x0000000907097227 */ /* 0x000fe200078e0006 */
[----:B------:R-:W-:Y:S02]  /*1180*/  IABS R0, R12 ;  /* 0x0000000c00007213 */ /* 0x000fe40000000000 */
[----:B------:R-:W-:-:S03]  /*1190*/  IADD3 R8, PT, PT, -R12, RZ, RZ ;  /* 0x000000ff0c087210 */ /* 0x000fc60007ffe1ff */
[----:B------:R-:W-:Y:S02]  /*11a0*/  IMAD.MOV.U32 R6, RZ, RZ, R0 ;  /* 0x000000ffff067224 */ /* 0x000fe400078e0000 */
[----:B------:R-:W-:Y:S02]  /*11b0*/  IMAD R5, R5, R8, R10 ;  /* 0x0000000805057224 */ /* 0x000fe400078e020a */
[----:B------:R-:W-:Y:S02]  /*11c0*/  HFMA2 R8, -RZ, RZ, 0, 0 ;  /* 0x00000000ff087431 */ /* 0x000fe400000001ff */
[----:B------:R-:W-:-:S05]  /*11d0*/  IMAD.HI.U32 R0, R9, R6, RZ ;  /* 0x0000000609007227 */ /* 0x000fca00078e00ff */
[----:B------:R-:W-:-:S05]  /*11e0*/  IADD3 R7, PT, PT, -R0, RZ, RZ ;  /* 0x000000ff00077210 */ /* 0x000fca0007ffe1ff */
[----:B------:R-:W-:-:S05]  /*11f0*/  IMAD R6, R15, R7, R6 ;  /* 0x000000070f067224 */ /* 0x000fca00078e0206 */
[----:B------:R-:W-:-:S13]  /*1200*/  ISETP.GT.U32.AND P1, PT, R15, R6, PT ;  /* 0x000000060f00720c */ /* 0x000fda0003f24070 */
[-C--:B------:R-:W-:Y:S02]  /*1210*/  @!P1 IADD3 R6, PT, PT, R6, -R15.reuse, RZ ;  /* 0x8000000f06069210 */ /* 0x080fe40007ffe0ff */
[----:B------:R-:W-:Y:S02]  /*1220*/  @!P1 IADD3 R0, PT, PT, R0, 0x1, RZ ;  /* 0x0000000100009810 */ /* 0x000fe40007ffe0ff */
[----:B------:R-:W-:Y:S02]  /*1230*/  ISETP.GE.U32.AND P0, PT, R6, R15, PT ;  /* 0x0000000f0600720c */ /* 0x000fe40003f06070 */
[----:B------:R-:W-:Y:S02]  /*1240*/  LOP3.LUT R6, R12, R11, RZ, 0x3c, !PT ;  /* 0x0000000b0c067212 */ /* 0x000fe400078e3cff */
[----:B------:R-:W-:Y:S02]  /*1250*/  ISETP.NE.AND P1, PT, R11, RZ, PT ;  /* 0x000000ff0b00720c */ /* 0x000fe40003f25270 */
[----:B------:R-:W-:-:S02]  /*1260*/  ISETP.GE.AND P2, PT, R6, RZ, PT ;  /* 0x000000ff0600720c */ /* 0x000fc40003f46270 */
[----:B------:R-:W-:-:S05]  /*1270*/  IADD3 R6, PT, PT, -R10, RZ, RZ ;  /* 0x000000ff0a067210 */ /* 0x000fca0007ffe1ff */
[----:B------:R-:W-:Y:S02]  /*1280*/  @P0 VIADD R0, R0, 0x1 ;  /* 0x0000000100000836 */ /* 0x000fe40000000000 */
[----:B------:R-:W-:-:S04]  /*1290*/  IMAD R2, R2, R6, R3 ;  /* 0x0000000602027224 */ /* 0x000fc800078e0203 */
[----:B------:R-:W-:Y:S02]  /*12a0*/  @!P2 IADD3 R0, PT, PT, -R0, RZ, RZ ;  /* 0x000000ff0000a210 */ /* 0x000fe40007ffe1ff */
[----:B------:R-:W-:-:S05]  /*12b0*/  @!P1 LOP3.LUT R0, RZ, R11, RZ, 0x33, !PT ;  /* 0x0000000bff009212 */ /* 0x000fca00078e33ff */
[----:B------:R-:W-:-:S04]  /*12c0*/  IMAD.MOV R7, RZ, RZ, -R0 ;  /* 0x000000ffff077224 */ /* 0x000fc800078e0a00 */
[----:B------:R-:W-:Y:S01]  /*12d0*/  IMAD R6, R11, R7, R12 ;  /* 0x000000070b067224 */ /* 0x000fe200078e020c */
[----:B------:R-:W-:-:S07]  /*12e0*/  MOV R7, RZ ;  /* 0x000000ff00077202 */ /* 0x000fce0000000f00 */
.L_x_11:
[----:B------:R-:W0:Y:S01]  /*12f0*/  LDC R29, c[0x0][0x3f4] ;  /* 0x0000fd00ff1d7b82 */ /* 0x000e220000000800 */
[----:B------:R-:W1:Y:S01]  /*1300*/  LDCU UR12, c[0x0][0x3c8] ;  /* 0x00007900ff0c77ac */ /* 0x000e620008000800 */
[----:B------:R-:W2:Y:S06]  /*1310*/  LDCU UR11, c[0x0][0x3b0] ;  /* 0x00007600ff0b77ac */ /* 0x000eac0008000800 */
[----:B------:R-:W3:Y:S01]  /*1320*/  LDC R9, c[0x0][0x3f4] ;  /* 0x0000fd00ff097b82 */ /* 0x000ee20000000800 */
[----:B------:R-:W4:Y:S01]  /*1330*/  LDCU UR6, c[0x0][0x3bc] ;  /* 0x00007780ff0677ac */ /* 0x000f220008000800 */
[----:B------:R-:W5:Y:S06]  /*1340*/  LDCU UR4, c[0x0][0x3cc] ;  /* 0x00007980ff0477ac */ /* 0x000f6c0008000800 */
[----:B------:R-:W5:Y:S01]  /*1350*/  LDC R37, c[0x0][0x3d4] ;  /* 0x0000f500ff257b82 */ /* 0x000f620000000800 */
[----:B------:R-:W5:Y:S01]  /*1360*/  LDCU UR5, c[0x0][0x3b4] ;  /* 0x00007680ff0577ac */ /* 0x000f620008000800 */
[----:B-1----:R-:W-:Y:S01]  /*1370*/  IMAD R10, R5, UR12, RZ ;  /* 0x0000000c050a7c24 */ /* 0x002fe2000f8e02ff */
[----:B------:R-:W1:Y:S01]  /*1380*/  LDCU UR7, c[0x0][0x388] ;  /* 0x00007100ff0777ac */ /* 0x000e620008000800 */
[----:B--2---:R-:W-:-:S02]  /*1390*/  IMAD R43, R2, UR11, RZ ;  /* 0x0000000b022b7c24 */ /* 0x004fc4000f8e02ff */
[CC--:B0-----:R-:W-:Y:S02]  /*13a0*/  IMAD R12, R0.reuse, R29.reuse, -0x7 ;  /* 0xfffffff9000c7424 */ /* 0x0c1fe400078e021d */
[CC--:B------:R-:W-:Y:S02]  /*13b0*/  IMAD R14, R0.reuse, R29.reuse, -0x6 ;  /* 0xfffffffa000e7424 */ /* 0x0c0fe400078e021d */
[CC--:B------:R-:W-:Y:S02]  /*13c0*/  IMAD R16, R0.reuse, R29.reuse, -0x5 ;  /* 0xfffffffb00107424 */ /* 0x0c0fe400078e021d */
[CC--:B------:R-:W-:Y:S02]  /*13d0*/  IMAD R18, R0.reuse, R29.reuse, -0x4 ;  /* 0xfffffffc00127424 */ /* 0x0c0fe400078e021d */
[CC--:B------:R-:W-:Y:S02]  /*13e0*/  IMAD R20, R0.reuse, R29.reuse, -0x2 ;  /* 0xfffffffe00147424 */ /* 0x0c0fe400078e021d */
[----:B------:R-:W-:-:S02]  /*13f0*/  IMAD R22, R0, R29, -0x1 ;  /* 0xffffffff00167424 */ /* 0x000fc400078e021d */
[----:B----4-:R-:W-:Y:S02]  /*1400*/  IMAD R29, R29, UR6, RZ ;  /* 0x000000061d1d7c24 */ /* 0x010fe4000f8e02ff */
[----:B---3--:R-:W-:Y:S01]  /*1410*/  IMAD R9, R0, R9, -0x3 ;  /* 0xfffffffd00097424 */ /* 0x008fe200078e0209 */
[C---:B-----5:R-:W-:Y:S01]  /*1420*/  LEA R27, R37.reuse, R10, 0x2 ;  /* 0x0000000a251b7211 */ /* 0x060fe200078e10ff */
[C-C-:B------:R-:W-:Y:S02]  /*1430*/  IMAD R13, R37.reuse, 0x7, R10.reuse ;  /* 0x00000007250d7824 */ /* 0x140fe400078e020a */
[C-C-:B------:R-:W-:Y:S02]  /*1440*/  IMAD R15, R37.reuse, 0x6, R10.reuse ;  /* 0x00000006250f7824 */ /* 0x140fe400078e020a */
[C-C-:B------:R-:W-:Y:S02]  /*1450*/  IMAD R17, R37.reuse, 0x5, R10.reuse ;  /* 0x0000000525117824 */ /* 0x140fe400078e020a */
[----:B------:R-:W-:-:S02]  /*1460*/  IMAD R31, R37, 0x3, R10 ;  /* 0x00000003251f7824 */ /* 0x000fc400078e020a */
[----:B------:R-:W-:Y:S01]  /*1470*/  IMAD R35, R37, 0x2, R10 ;  /* 0x0000000225237824 */ /* 0x000fe200078e020a */
[----:B------:R-:W-:Y:S01]  /*1480*/  IADD3 R37, PT, PT, R10, R37, RZ ;  /* 0x000000250a257210 */ /* 0x000fe20007ffe0ff */
[--C-:B------:R-:W-:Y:S02]  /*1490*/  IMAD R21, R14, UR6, R43.reuse ;  /* 0x000000060e157c24 */ /* 0x100fe4000f8e022b */
[--C-:B------:R-:W-:Y:S02]  /*14a0*/  IMAD R23, R16, UR6, R43.reuse ;  /* 0x0000000610177c24 */ /* 0x100fe4000f8e022b */
[--C-:B------:R-:W-:Y:S02]  /*14b0*/  IMAD R25, R18, UR6, R43.reuse ;  /* 0x0000000612197c24 */ /* 0x100fe4000f8e022b */
[--C-:B------:R-:W-:Y:S02]  /*14c0*/  IMAD R41, R0, R29, R43.reuse ;  /* 0x0000001d00297224 */ /* 0x100fe400078e022b */
[----:B------:R-:W-:-:S02]  /*14d0*/  IMAD R19, R12, UR6, R43 ;  /* 0x000000060c137c24 */ /* 0x000fc4000f8e022b */
[--C-:B------:R-:W-:Y:S02]  /*14e0*/  IMAD R33, R20, UR6, R43.reuse ;  /* 0x0000000614217c24 */ /* 0x100fe4000f8e022b */
[--C-:B------:R-:W-:Y:S02]  /*14f0*/  IMAD R39, R22, UR6, R43.reuse ;  /* 0x0000000616277c24 */ /* 0x100fe4000f8e022b */
[----:B------:R-:W-:Y:S02]  /*1500*/  IMAD R29, R9, UR6, R43 ;  /* 0x00000006091d7c24 */ /* 0x000fe4000f8e022b */
[C---:B------:R-:W-:Y:S02]  /*1510*/  IMAD R12, R8.reuse, UR4, R13 ;  /* 0x00000004080c7c24 */ /* 0x040fe4000f8e020d */
[C---:B------:R-:W-:Y:S02]  /*1520*/  IMAD R20, R8.reuse, UR5, R21 ;  /* 0x0000000508147c24 */ /* 0x040fe4000f8e0215 */
[----:B------:R-:W-:-:S02]  /*1530*/  IMAD R13, R8, UR4, R15 ;  /* 0x00000004080d7c24 */ /* 0x000fc4000f8e020f */
[C---:B------:R-:W-:Y:S02]  /*1540*/  IMAD R14, R8.reuse, UR4, R17 ;  /* 0x00000004080e7c24 */ /* 0x040fe4000f8e0211 */
[C---:B------:R-:W-:Y:S02]  /*1550*/  IMAD R21, R8.reuse, UR5, R23 ;  /* 0x0000000508157c24 */ /* 0x040fe4000f8e0217 */
[C---:B------:R-:W-:Y:S02]  /*1560*/  IMAD R22, R8.reuse, UR5, R25 ;  /* 0x0000000508167c24 */ /* 0x040fe4000f8e0219 */
[C---:B------:R-:W-:Y:S02]  /*1570*/  IMAD R10, R8.reuse, UR4, R10 ;  /* 0x00000004080a7c24 */ /* 0x040fe4000f8e020a */
[C---:B------:R-:W-:Y:S02]  /*1580*/  IMAD R11, R8.reuse, UR5, R43 ;  /* 0x00000005080b7c24 */ /* 0x040fe4000f8e022b */
[----:B------:R-:W-:-:S02]  /*1590*/  IMAD R15, R8, UR4, R27 ;  /* 0x00000004080f7c24 */ /* 0x000fc4000f8e021b */
[C---:B------:R-:W-:Y:S01]  /*15a0*/  IMAD R16, R8.reuse, UR4, R31 ;  /* 0x0000000408107c24 */ /* 0x040fe2000f8e021f */
[----:B------:R-:W-:Y:S01]  /*15b0*/  MOV R31, RZ ;  /* 0x000000ff001f7202 */ /* 0x000fe20000000f00 */
[C---:B------:R-:W-:Y:S02]  /*15c0*/  IMAD R17, R8.reuse, UR4, R35 ;  /* 0x0000000408117c24 */ /* 0x040fe4000f8e0223 */
[C---:B------:R-:W-:Y:S02]  /*15d0*/  IMAD R18, R8.reuse, UR4, R37 ;  /* 0x0000000408127c24 */ /* 0x040fe4000f8e0225 */
[C---:B------:R-:W-:Y:S02]  /*15e0*/  IMAD R19, R8.reuse, UR5, R19 ;  /* 0x0000000508137c24 */ /* 0x040fe4000f8e0213 */
[C---:B------:R-:W-:Y:S02]  /*15f0*/  IMAD R23, R8.reuse, UR5, R33 ;  /* 0x0000000508177c24 */ /* 0x040fe4000f8e0221 */
[----:B------:R-:W-:-:S02]  /*1600*/  IMAD R24, R8, UR5, R39 ;  /* 0x0000000508187c24 */ /* 0x000fc4000f8e0227 */
[C---:B------:R-:W-:Y:S02]  /*1610*/  IMAD R25, R8.reuse, UR5, R41 ;  /* 0x0000000508197c24 */ /* 0x040fe4000f8e0229 */
[C---:B------:R-:W-:Y:S01]  /*1620*/  IMAD R30, R8.reuse, UR5, R29 ;  /* 0x00000005081e7c24 */ /* 0x040fe2000f8e021d */
[----:B------:R-:W-:-:S04]  /*1630*/  IADD3 R8, PT, PT, R8, 0x1, RZ ;  /* 0x0000000108087810 */ /* 0x000fc80007ffe0ff */
[----:B-1----:R-:W-:-:S13]  /*1640*/  ISETP.NE.AND P3, PT, R8, UR7, PT ;  /* 0x0000000708007c0c */ /* 0x002fda000bf65270 */
.L_x_10:
[----:B------:R-:W0:Y:S01]  /*1650*/  LDC R26, c[0x0][0x398] ;  /* 0x0000e600ff1a7b82 */ /* 0x000e220000000800 */
[----:B------:R-:W1:Y:S01]  /*1660*/  LDCU UR4, c[0x0][0x3f0] ;  /* 0x00007e00ff0477ac */ /* 0x000e620008000800 */
[----:B------:R-:W-:Y:S01]  /*1670*/  BSSY.RECONVERGENT B0, `(.L_x_4) ;  /* 0x000010d000007945 */ /* 0x000fe20003800200 */
[----:B------:R-:W2:Y:S01]  /*1680*/  LDCU UR5, c[0x0][0x38c] ;  /* 0x00007180ff0577ac */ /* 0x000ea20008000800 */
[----:B-1----:R-:W-:Y:S01]  /*1690*/  IMAD R37, R6, UR4, -R31 ;  /* 0x0000000406257c24 */ /* 0x002fe2000f8e0a1f */
[----:B0-----:R-:W-:-:S04]  /*16a0*/  ISETP.GT.AND P0, PT, R26, RZ, PT ;  /* 0x000000ff1a00720c */ /* 0x001fc80003f04270 */
[----:B------:R-:W-:-:S04]  /*16b0*/  ISETP.GT.AND P0, PT, R37, -0x1, P0 ;  /* 0xffffffff2500780c */ /* 0x000fc80000704270 */
[----:B--2---:R-:W-:-:S13]  /*16c0*/  ISETP.LT.AND P0, PT, R37, UR5, P0 ;  /* 0x0000000525007c0c */ /* 0x004fda0008701270 */
[----:B------:R-:W-:Y:S05]  /*16d0*/  @!P0 BRA `(.L_x_5) ;  /* 0x0000001000188947 */ /* 0x000fea0003800000 */
[----:B------:R-:W0:Y:S01]  /*16e0*/  LDCU UR5, c[0x0][0x3d0] ;  /* 0x00007a00ff0577ac */ /* 0x000e220008000800 */
[----:B------:R-:W-:Y:S01]  /*16f0*/  ISETP.GE.U32.AND P0, PT, R26, 0x8, PT ;  /* 0x000000081a00780c */ /* 0x000fe20003f06070 */
[----:B------:R-:W-:Y:S01]  /*1700*/  IMAD.MOV.U32 R43, RZ, RZ, RZ ;  /* 0x000000ffff2b7224 */ /* 0x000fe200078e00ff */
[----:B------:R-:W1:Y:S01]  /*1710*/  LDCU UR6, c[0x0][0x3b8] ;  /* 0x00007700ff0677ac */ /* 0x000e620008000800 */
[----:B0-----:R-:W-:-:S10]  /*1720*/  IMAD R32, R31, UR5, R10 ;  /* 0x000000051f207c24 */ /* 0x001fd4000f8e020a */
[----:B------:R-:W-:Y:S05]  /*1730*/  @!P0 BRA `(.L_x_6) ;  /* 0x0000000400f88947 */ /* 0x000fea0003800000 */
[----:B------:R-:W0:Y:S01]  /*1740*/  LDCU UR4, c[0x0][0x398] ;  /* 0x00007300ff0477ac */ /* 0x000e220008000800 */
[C---:B-1----:R-:W-:Y:S01]  /*1750*/  IMAD R34, R37.reuse, UR6, R19 ;  /* 0x0000000625227c24 */ /* 0x042fe2000f8e0213 */
[----:B------:R-:W-:Y:S01]  /*1760*/  MOV R47, R32 ;  /* 0x00000020002f7202 */ /* 0x000fe20000000f00 */
[C---:B------:R-:W-:Y:S01]  /*1770*/  IMAD R35, R37.reuse, UR6, R20 ;  /* 0x0000000625237c24 */ /* 0x040fe2000f8e0214 */
[----:B------:R-:W-:Y:S01]  /*1780*/  MOV R48, R9 ;  /* 0x0000000900307202 */ /* 0x000fe20000000f00 */
[C---:B------:R-:W-:Y:S01]  /*1790*/  IMAD R36, R37.reuse, UR6, R21 ;  /* 0x0000000625247c24 */ /* 0x040fe2000f8e0215 */
[----:B------:R-:W1:Y:S01]  /*17a0*/  LDCU UR7, c[0x0][0x390] ;  /* 0x00007200ff0777ac */ /* 0x000e620008000800 */
[C---:B------:R-:W-:Y:S02]  /*17b0*/  IMAD R38, R37.reuse, UR6, R22 ;  /* 0x0000000625267c24 */ /* 0x040fe4000f8e0216 */
[C---:B------:R-:W-:Y:S01]  /*17c0*/  IMAD R49, R37.reuse, UR6, R30 ;  /* 0x0000000625317c24 */ /* 0x040fe2000f8e021e */
[----:B------:R-:W2:Y:S01]  /*17d0*/  LDCU UR11, c[0x0][0x3bc] ;  /* 0x00007780ff0b77ac */ /* 0x000ea20008000800 */
[----:B------:R-:W-:-:S02]  /*17e0*/  IMAD R39, R37, UR6, R23 ;  /* 0x0000000625277c24 */ /* 0x000fc4000f8e0217 */
[C---:B------:R-:W-:Y:S02]  /*17f0*/  IMAD R40, R37.reuse, UR6, R24 ;  /* 0x0000000625287c24 */ /* 0x040fe4000f8e0218 */
[----:B------:R-:W-:Y:S02]  /*1800*/  IMAD R37, R37, UR6, R25 ;  /* 0x0000000625257c24 */ /* 0x000fe4000f8e0219 */
[C---:B------:R-:W-:Y:S01]  /*1810*/  IMAD R45, R31.reuse, UR5, R12 ;  /* 0x000000051f2d7c24 */ /* 0x040fe2000f8e020c */
[----:B0-----:R-:W-:Y:S01]  /*1820*/  ULOP3.LUT UR4, UR4, 0x7ffffff8, URZ, 0xc0, !UPT ;  /* 0x7ffffff804047892 */ /* 0x001fe2000f8ec0ff */
[C---:B------:R-:W-:Y:S02]  /*1830*/  IMAD R41, R31.reuse, UR5, R13 ;  /* 0x000000051f297c24 */ /* 0x040fe4000f8e020d */
[C---:B------:R-:W-:Y:S01]  /*1840*/  IMAD R42, R31.reuse, UR5, R14 ;  /* 0x000000051f2a7c24 */ /* 0x040fe2000f8e020e */
[----:B------:R-:W-:Y:S01]  /*1850*/  UIADD3 UR4, UPT, UPT, -UR4, URZ, URZ ;  /* 0x000000ff04047290 */ /* 0x000fe2000fffe1ff */
[----:B------:R-:W-:-:S02]  /*1860*/  IMAD R43, R31, UR5, R15 ;  /* 0x000000051f2b7c24 */ /* 0x000fc4000f8e020f */
[C---:B------:R-:W-:Y:S02]  /*1870*/  IMAD R33, R31.reuse, UR5, R16 ;  /* 0x000000051f217c24 */ /* 0x040fe4000f8e0210 */
[C---:B------:R-:W-:Y:S02]  /*1880*/  IMAD R44, R31.reuse, UR5, R17 ;  /* 0x000000051f2c7c24 */ /* 0x040fe4000f8e0211 */
[----:B-12---:R-:W-:-:S07]  /*1890*/  IMAD R46, R31, UR5, R18 ;  /* 0x000000051f2e7c24 */ /* 0x006fce000f8e0212 */
.L_x_7:
[C---:B------:R-:W-:Y:S01]  /*18a0*/  IADD3 R26, PT, PT, R48.reuse, 0x3, RZ ;  /* 0x00000003301a7810 */ /* 0x040fe20007ffe0ff */
[----:B------:R-:W-:-:S03]  /*18b0*/  VIADD R28, R48, 0x2 ;  /* 0x00000002301c7836 */ /* 0x000fc60000000000 */
[----:B------:R-:W-:Y:S02]  /*18c0*/  ISETP.GE.AND P1, PT, R26, UR7, PT ;  /* 0x000000071a007c0c */ /* 0x000fe4000bf26270 */
[----:B------:R-:W-:Y:S02]  /*18d0*/  ISETP.GE.AND P2, PT, R28, UR7, PT ;  /* 0x000000071c007c0c */ /* 0x000fe4000bf46270 */
[----:B------:R-:W-:Y:S02]  /*18e0*/  ISETP.LT.OR P1, PT, R26, RZ, P1 ;  /* 0x000000ff1a00720c */ /* 0x000fe40000f21670 */
[----:B------:R-:W-:-:S11]  /*18f0*/  ISETP.LT.OR P2, PT, R28, RZ, P2 ;  /* 0x000000ff1c00720c */ /* 0x000fd60001741670 */
[----:B------:R-:W0:Y:S08]  /*1900*/  @!P1 LDC.64 R26, c[0x0][0x3c0] ;  /* 0x0000f000ff1a9b82 */ /* 0x000e300000000a00 */
[----:B------:R-:W1:Y:S08]  /*1910*/  @!P1 LDC.64 R28, c[0x0][0x3a8] ;  /* 0x0000ea00ff1c9b82 */ /* 0x000e700000000a00 */
[----:B------:R-:W2:Y:S01]  /*1920*/  @!P2 LDC.64 R52, c[0x0][0x3a8] ;  /* 0x0000ea00ff34ab82 */ /* 0x000ea20000000a00 */
[----:B0-----:R-:W-:-:S07]  /*1930*/  @!P1 IMAD.WIDE R50, R47, 0x4, R26 ;  /* 0x000000042f329825 */ /* 0x001fce00078e021a */
[----:B------:R-:W0:Y:S01]  /*1940*/  @!P2 LDC.64 R26, c[0x0][0x3c0] ;  /* 0x0000f000ff1aab82 */ /* 0x000e220000000a00 */
[----:B------:R-:W3:Y:S01]  /*1950*/  @!P1 LDG.E R50, desc[UR8][R50.64] ;  /* 0x0000000832329981 */ /* 0x000ee2000c1e1900 */
[----:B-1----:R-:W-:-:S06]  /*1960*/  @!P1 IMAD.WIDE R28, R37, 0x4, R28 ;  /* 0x00000004251c9825 */ /* 0x002fcc00078e021c */
[----:B------:R-:W3:Y:S01]  /*1970*/  @!P1 LDG.E R28, desc[UR8][R28.64] ;  /* 0x000000081c1c9981 */ /* 0x000ee2000c1e1900 */
[----:B--2---:R-:W-:-:S06]  /*1980*/  @!P2 IMAD.WIDE R52, R40, 0x4, R52 ;  /* 0x000000042834a825 */ /* 0x004fcc00078e0234 */
[----:B------:R-:W2:Y:S01]  /*1990*/  @!P2 LDG.E R52, desc[UR8][R52.64] ;  /* 0x000000083434a981 */ /* 0x000ea2000c1e1900 */
[----:B0-----:R-:W-:-:S06]  /*19a0*/  @!P2 IMAD.WIDE R26, R46, 0x4, R26 ;  /* 0x000000042e1aa825 */ /* 0x001fcc00078e021a */
[----:B------:R0:W2:Y:S02]  /*19b0*/  @!P2 LDG.E R26, desc[UR8][R26.64] ;  /* 0x000000081a1aa981 */ /* 0x0000a4000c1e1900 */
[----:B0-----:R-:W-:-:S04]  /*19c0*/  IADD3 R27, PT, PT, R48, 0x1, RZ ;  /* 0x00000001301b7810 */ /* 0x001fc80007ffe0ff */
[----:B------:R-:W-:-:S04]  /*19d0*/  ISETP.GE.AND P0, PT, R27, UR7, PT ;  /* 0x000000071b007c0c */ /* 0x000fc8000bf06270 */
[----:B------:R-:W-:Y:S01]  /*19e0*/  ISETP.LT.OR P0, PT, R27, RZ, P0 ;  /* 0x000000ff1b00720c */ /* 0x000fe20000701670 */
[----:B---3--:R-:W-:Y:S01]  /*19f0*/  @!P1 FFMA R7, R50, R28, R7 ;  /* 0x0000001c32079223 */ /* 0x008fe20000000007 */
[----:B------:R-:W-:-:S11]  /*1a00*/  ISETP.GE.AND P1, PT, R48, UR7, PT ;  /* 0x0000000730007c0c */ /* 0x000fd6000bf26270 */
[----:B------:R-:W0:Y:S01]  /*1a10*/  @!P0 LDC.64 R50, c[0x0][0x3c0] ;  /* 0x0000f000ff328b82 */ /* 0x000e220000000a00 */
[----:B------:R-:W-:-:S07]  /*1a20*/  ISETP.LT.OR P1, PT, R48, RZ, P1 ;  /* 0x000000ff3000720c */ /* 0x000fce0000f21670 */
[----:B------:R-:W1:Y:S01]  /*1a30*/  @!P0 LDC.64 R28, c[0x0][0x3a8] ;  /* 0x0000ea00ff1c8b82 */ /* 0x000e620000000a00 */
[----:B--2---:R-:W-:-:S07]  /*1a40*/  @!P2 FFMA R7, R26, R52, R7 ;  /* 0x000000341a07a223 */ /* 0x004fce0000000007 */
[----:B------:R-:W2:Y:S08]  /*1a50*/  @!P1 LDC.64 R26, c[0x0][0x3c0] ;  /* 0x0000f000ff1a9b82 */ /* 0x000eb00000000a00 */
[----:B------:R-:W3:Y:S01]  /*1a60*/  @!P1 LDC.64 R52, c[0x0][0x3a8] ;  /* 0x0000ea00ff349b82 */ /* 0x000ee20000000a00 */
[----:B0-----:R-:W-:-:S04]  /*1a70*/  @!P0 IMAD.WIDE R50, R44, 0x4, R50 ;  /* 0x000000042c328825 */ /* 0x001fc800078e0232 */
[----:B-1----:R-:W-:Y:S02]  /*1a80*/  @!P0 IMAD.WIDE R28, R39, 0x4, R28 ;  /* 0x00000004271c8825 */ /* 0x002fe400078e021c */
[----:B------:R-:W4:Y:S04]  /*1a90*/  @!P0 LDG.E R50, desc[UR8][R50.64] ;  /* 0x0000000832328981 */ /* 0x000f28000c1e1900 */
[----:B------:R-:W4:Y:S01]  /*1aa0*/  @!P0 LDG.E R28, desc[UR8][R28.64] ;  /* 0x000000081c1c8981 */ /* 0x000f22000c1e1900 */
[----:B--2---:R-:W-:-:S06]  /*1ab0*/  @!P1 IMAD.WIDE R26, R33, 0x4, R26 ;  /* 0x00000004211a9825 */ /* 0x004fcc00078e021a */
[----:B------:R0:W2:Y:S01]  /*1ac0*/  @!P1 LDG.E R26, desc[UR8][R26.64] ;  /* 0x000000081a1a9981 */ /* 0x0000a2000c1e1900 */
[----:B---3--:R-:W-:-:S06]  /*1ad0*/  @!P1 IMAD.WIDE R52, R49, 0x4, R52 ;  /* 0x0000000431349825 */ /* 0x008fcc00078e0234 */
[----:B------:R-:W2:Y:S01]  /*1ae0*/  @!P1 LDG.E R52, desc[UR8][R52.64] ;  /* 0x0000000834349981 */ /* 0x000ea2000c1e1900 */
[----:B0-----:R-:W-:-:S04]  /*1af0*/  IADD3 R27, PT, PT, R48, -0x1, RZ ;  /* 0xffffffff301b7810 */ /* 0x001fc80007ffe0ff */
[----:B------:R-:W-:-:S04]  /*1b00*/  ISETP.GE.AND P2, PT, R27, UR7, PT ;  /* 0x000000071b007c0c */ /* 0x000fc8000bf46270 */
[----:B------:R-:W-:Y:S02]  /*1b10*/  ISETP.LT.OR P2, PT, R27, RZ, P2 ;  /* 0x000000ff1b00720c */ /* 0x000fe40001741670 */
[----:B------:R-:W-:Y:S01]  /*1b20*/  IADD3 R27, PT, PT, R48, -0x2, RZ ;  /* 0xfffffffe301b7810 */ /* 0x000fe20007ffe0ff */
[----:B----4-:R-:W-:-:S03]  /*1b30*/  @!P0 FFMA R7, R50, R28, R7 ;  /* 0x0000001c32078223 */ /* 0x010fc60000000007 */
[----:B------:R-:W-:-:S07]  /*1b40*/  ISETP.GE.AND P0, PT, R27, UR7, PT ;  /* 0x000000071b007c0c */ /* 0x000fce000bf06270 */
        /* <DEDUP_REMOVED lines=14> */
[----:B0-----:R-:W-:-:S05]  /*1c30*/  VIADD R27, R48, 0xfffffffd ;  /* 0xfffffffd301b7836 */ /* 0x001fca0000000000 */
        /* <DEDUP_REMOVED lines=13> */
[----:B------:R0:W4:Y:S04]  /*1d10*/  @!P1 LDG.E R50, desc[UR8][R50.64] ;  /* 0x0000000832329981 */ /* 0x000128000c1e1900 */
[----:B------:R-:W4:Y:S01]  /*1d20*/  @!P1 LDG.E R28, desc[UR8][R28.64] ;  /* 0x000000081c1c9981 */ /* 0x000f22000c1e1900 */
[----:B--2---:R-:W-:Y:S01]  /*1d30*/  @!P2 IMAD.WIDE R26, R45, 0x4, R26 ;  /* 0x000000042d1aa825 */ /* 0x004fe200078e021a */
[----:B0-----:R-:W0:Y:S05]  /*1d40*/  LDC R51, c[0x0][0x3d4] ;  /* 0x0000f500ff337b82 */ /* 0x001e2a0000000800 */
[----:B------:R-:W2:Y:S01]  /*1d50*/  @!P2 LDG.E R26, desc[UR8][R26.64] ;  /* 0x000000081a1aa981 */ /* 0x000ea2000c1e1900 */
[----:B---3--:R-:W-:-:S06]  /*1d60*/  @!P2 IMAD.WIDE R52, R34, 0x4, R52 ;  /* 0x000000042234a825 */ /* 0x008fcc00078e0234 */
[----:B------:R-:W2:Y:S01]  /*1d70*/  @!P2 LDG.E R52, desc[UR8][R52.64] ;  /* 0x000000083434a981 */ /* 0x000ea2000c1e1900 */
[----:B------:R-:W-:-:S04]  /*1d80*/  UIADD3 UR4, UPT, UPT, UR4, 0x8, URZ ;  /* 0x0000000804047890 */ /* 0x000fc8000fffe0ff */
[----:B------:R-:W-:Y:S01]  /*1d90*/  UISETP.NE.AND UP0, UPT, UR4, URZ, UPT ;  /* 0x000000ff0400728c */ /* 0x000fe2000bf05270 */
[----:B------:R-:W-:Y:S01]  /*1da0*/  VIADD R48, R48, 0xfffffff8 ;  /* 0xfffffff830307836 */ /* 0x000fe20000000000 */
[C---:B0-----:R-:W-:Y:S01]  /*1db0*/  LEA R33, R51.reuse, R33, 0x3 ;  /* 0x0000002133217211 */ /* 0x041fe200078e18ff */
[C---:B------:R-:W-:Y:S01]  /*1dc0*/  IMAD R42, R51.reuse, 0x8, R42 ;  /* 0x00000008332a7824 */ /* 0x040fe200078e022a */
[C---:B------:R-:W-:Y:S02]  /*1dd0*/  LEA R45, R51.reuse, R45, 0x3 ;  /* 0x0000002d332d7211 */ /* 0x040fe400078e18ff */
[C---:B------:R-:W-:Y:S02]  /*1de0*/  LEA R41, R51.reuse, R41, 0x3 ;  /* 0x0000002933297211 */ /* 0x040fe400078e18ff */
[C---:B------:R-:W-:Y:S02]  /*1df0*/  LEA R43, R51.reuse, R43, 0x3 ;  /* 0x0000002b332b7211 */ /* 0x040fe400078e18ff */
[----:B------:R-:W-:-:S02]  /*1e00*/  LEA R44, R51, R44, 0x3 ;  /* 0x0000002c332c7211 */ /* 0x000fc400078e18ff */
[C---:B------:R-:W-:Y:S02]  /*1e10*/  LEA R46, R51.reuse, R46, 0x3 ;  /* 0x0000002e332e7211 */ /* 0x040fe400078e18ff */
[----:B------:R-:W-:Y:S01]  /*1e20*/  LEA R47, R51, R47, 0x3 ;  /* 0x0000002f332f7211 */ /* 0x000fe200078e18ff */
[----:B----4-:R-:W-:Y:S01]  /*1e30*/  @!P1 FFMA R7, R50, R28, R7 ;  /* 0x0000001c32079223 */ /* 0x010fe20000000007 */
[----:B------:R-:W-:-:S04]  /*1e40*/  IADD3 R50, PT, PT, RZ, -UR11, RZ ;  /* 0x8000000bff327c10 */ /* 0x000fc8000fffe0ff */
[C---:B------:R-:W-:Y:S01]  /*1e50*/  LEA R49, R50.reuse, R49, 0x3 ;  /* 0x0000003132317211 */ /* 0x040fe200078e18ff */
[C---:B------:R-:W-:Y:S01]  /*1e60*/  IMAD R37, R50.reuse, 0x8, R37 ;  /* 0x0000000832257824 */ /* 0x040fe200078e0225 */
[C---:B------:R-:W-:Y:S01]  /*1e70*/  LEA R40, R50.reuse, R40, 0x3 ;  /* 0x0000002832287211 */ /* 0x040fe200078e18ff */
[C---:B------:R-:W-:Y:S01]  /*1e80*/  IMAD R35, R50.reuse, 0x8, R35 ;  /* 0x0000000832237824 */ /* 0x040fe200078e0223 */
[C---:B------:R-:W-:Y:S02]  /*1e90*/  LEA R39, R50.reuse, R39, 0x3 ;  /* 0x0000002732277211 */ /* 0x040fe400078e18ff */
[C---:B------:R-:W-:Y:S02]  /*1ea0*/  LEA R38, R50.reuse, R38, 0x3 ;  /* 0x0000002632267211 */ /* 0x040fe400078e18ff */
[C---:B------:R-:W-:Y:S02]  /*1eb0*/  LEA R36, R50.reuse, R36, 0x3 ;  /* 0x0000002432247211 */ /* 0x040fe400078e18ff */
[----:B------:R-:W-:Y:S01]  /*1ec0*/  LEA R34, R50, R34, 0x3 ;  /* 0x0000002232227211 */ /* 0x000fe200078e18ff */
[----:B--2---:R-:W-:Y:S01]  /*1ed0*/  @!P2 FFMA R7, R26, R52, R7 ;  /* 0x000000341a07a223 */ /* 0x004fe20000000007 */
[----:B------:R-:W-:Y:S06]  /*1ee0*/  BRA.U UP0, `(.L_x_7) ;  /* 0xfffffff9006c7547 */ /* 0x000fec000b83ffff */
[----:B------:R-:W0:Y:S02]  /*1ef0*/  LDCU UR4, c[0x0][0x398] ;  /* 0x00007300ff0477ac */ /* 0x000e240008000800 */
[----:B0-----:R-:W-:-:S06]  /*1f00*/  ULOP3.LUT UR4, UR4, 0x7ffffff8, URZ, 0xc0, !UPT ;  /* 0x7ffffff804047892 */ /* 0x001fcc000f8ec0ff */
[----:B------:R-:W-:-:S07]  /*1f10*/  MOV R43, UR4 ;  /* 0x00000004002b7c02 */ /* 0x000fce0008000f00 */
.L_x_6:
[----:B------:R-:W0:Y:S02]  /*1f20*/  LDCU UR5, c[0x0][0x398] ;  /* 0x00007300ff0577ac */ /* 0x000e240008000800 */
[----:B0-----:R-:W-:-:S04]  /*1f30*/  ULOP3.LUT UR4, UR5, 0x7, URZ, 0xc0, !UPT ;  /* 0x0000000705047892 */ /* 0x001fc8000f8ec0ff */
[----:B------:R-:W-:-:S09]  /*1f40*/  UISETP.NE.AND UP0, UPT, UR4, URZ, UPT ;  /* 0x000000ff0400728c */ /* 0x000fd2000bf05270 */
[----:B------:R-:W-:Y:S05]  /*1f50*/  BRA.U !UP0, `(.L_x_5) ;  /* 0x0000000508f87547 */ /* 0x000fea000b800000 */
[----:B-1----:R-:W0:Y:S01]  /*1f60*/  LDCU UR6, c[0x0][0x3f0] ;  /* 0x00007e00ff0677ac */ /* 0x002e220008000800 */
[----:B------:R-:W1:Y:S01]  /*1f70*/  LDCU UR7, c[0x0][0x3b8] ;  /* 0x00007700ff0777ac */ /* 0x000e620008000800 */
[----:B------:R-:W-:Y:S02]  /*1f80*/  UIADD3 UR4, UPT, UPT, UR4, -0x1, URZ ;  /* 0xffffffff04047890 */ /* 0x000fe4000fffe0ff */
[----:B------:R-:W-:Y:S02]  /*1f90*/  ULOP3.LUT UR5, UR5, 0x3, URZ, 0xc0, !UPT ;  /* 0x0000000305057892 */ /* 0x000fe4000f8ec0ff */
[----:B------:R-:W-:Y:S02]  /*1fa0*/  UISETP.GE.U32.AND UP0, UPT, UR4, 0x3, UPT ;  /* 0x000000030400788c */ /* 0x000fe4000bf06070 */
[----:B------:R-:W-:Y:S01]  /*1fb0*/  UISETP.NE.AND UP1, UPT, UR5, URZ, UPT ;  /* 0x000000ff0500728c */ /* 0x000fe2000bf25270 */
[----:B0-----:R-:W-:-:S04]  /*1fc0*/  IMAD R26, R6, UR6, -R31 ;  /* 0x00000006061a7c24 */ /* 0x001fc8000f8e0a1f */
[----:B-1----:R-:W-:Y:S02]  /*1fd0*/  IMAD R33, R26, UR7, R11 ;  /* 0x000000071a217c24 */ /* 0x002fe4000f8e020b */
[----:B------:R-:W-:Y:S05]  /*1fe0*/  BRA.U !UP0, `(.L_x_8) ;  /* 0x0000000108f87547 */ /* 0x000fea000b800000 */
[----:B------:R-:W0:Y:S01]  /*1ff0*/  LDCU UR4, c[0x0][0x3f4] ;  /* 0x00007e80ff0477ac */ /* 0x000e220008000800 */
[C---:B------:R-:W-:Y:S02]  /*2000*/  IADD3 R47, PT, PT, R43.reuse, 0x1, RZ ;  /* 0x000000012b2f7810 */ /* 0x040fe40007ffe0ff */
[C---:B------:R-:W-:Y:S01]  /*2010*/  IADD3 R53, PT, PT, R43.reuse, 0x2, RZ ;  /* 0x000000022b357810 */ /* 0x040fe20007ffe0ff */
[----:B------:R-:W1:Y:S01]  /*2020*/  LDCU UR6, c[0x0][0x390] ;  /* 0x00007200ff0677ac */ /* 0x000e620008000800 */
[----:B------:R-:W-:Y:S01]  /*2030*/  IADD3 R45, PT, PT, R43, 0x3, RZ ;  /* 0x000000032b2d7810 */ /* 0x000fe20007ffe0ff */
[C---:B0-----:R-:W-:Y:S02]  /*2040*/  IMAD R36, R0.reuse, UR4, -R43 ;  /* 0x0000000400247c24 */ /* 0x041fe4000f8e0a2b */
[C---:B------:R-:W-:Y:S02]  /*2050*/  IMAD R35, R0.reuse, UR4, -R47 ;  /* 0x0000000400237c24 */ /* 0x040fe4000f8e0a2f */
[----:B------:R-:W-:Y:S01]  /*2060*/  IMAD R50, R0, UR4, -R53 ;  /* 0x0000000400327c24 */ /* 0x000fe2000f8e0a35 */
[----:B-1----:R-:W-:Y:S01]  /*2070*/  ISETP.GE.AND P0, PT, R36, UR6, PT ;  /* 0x0000000624007c0c */ /* 0x002fe2000bf06270 */
[----:B------:R-:W-:Y:S01]  /*2080*/  IMAD R42, R0, UR4, -R45 ;  /* 0x00000004002a7c24 */ /* 0x000fe2000f8e0a2d */
[----:B------:R-:W-:-:S02]  /*2090*/  ISETP.GE.AND P1, PT, R35, UR6, PT ;  /* 0x0000000623007c0c */ /* 0x000fc4000bf26270 */
[----:B------:R-:W-:Y:S02]  /*20a0*/  ISETP.LT.OR P0, PT, R36, RZ, P0 ;  /* 0x000000ff2400720c */ /* 0x000fe40000701670 */
[----:B------:R-:W-:Y:S02]  /*20b0*/  ISETP.LT.OR P1, PT, R35, RZ, P1 ;  /* 0x000000ff2300720c */ /* 0x000fe40000f21670 */
[----:B------:R-:W-:Y:S02]  /*20c0*/  ISETP.GE.AND P2, PT, R50, UR6, PT ;  /* 0x0000000632007c0c */ /* 0x000fe4000bf46270 */
[----:B------:R-:W-:Y:S02]  /*20d0*/  ISETP.GE.AND P4, PT, R42, UR6, PT ;  /* 0x000000062a007c0c */ /* 0x000fe4000bf86270 */
[----:B------:R-:W-:Y:S02]  /*20e0*/  ISETP.LT.OR P2, PT, R50, RZ, P2 ;  /* 0x000000ff3200720c */ /* 0x000fe40001741670 */
[----:B------:R-:W-:-:S03]  /*20f0*/  ISETP.LT.OR P4, PT, R42, RZ, P4 ;  /* 0x000000ff2a00720c */ /* 0x000fc60002781670 */
[----:B------:R-:W0:Y:S08]  /*2100*/  @!P0 LDC R39, c[0x0][0x3bc] ;  /* 0x0000ef00ff278b82 */ /* 0x000e300000000800 */
[----:B------:R-:W1:Y:S08]  /*2110*/  @!P0 LDC R37, c[0x0][0x3d4] ;  /* 0x0000f500ff258b82 */ /* 0x000e700000000800 */
[----:B------:R-:W2:Y:S08]  /*2120*/  @!P1 LDC R38, c[0x0][0x3d4] ;  /* 0x0000f500ff269b82 */ /* 0x000eb00000000800 */
[----:B------:R-:W3:Y:S01]  /*2130*/  @!P0 LDC.64 R40, c[0x0][0x3a8] ;  /* 0x0000ea00ff288b82 */ /* 0x000ee20000000a00 */
[----:B0-----:R-:W-:-:S07]  /*2140*/  @!P0 IMAD R39, R36, R39, R33 ;  /* 0x0000002724278224 */ /* 0x001fce00078e0221 */
[----:B------:R-:W0:Y:S01]  /*2150*/  @!P0 LDC.64 R28, c[0x0][0x3c0] ;  /* 0x0000f000ff1c8b82 */ /* 0x000e220000000a00 */
[----:B-1----:R-:W-:-:S07]  /*2160*/  @!P0 IMAD R37, R43, R37, R32 ;  /* 0x000000252b258224 */ /* 0x002fce00078e0220 */
[----:B------:R-:W1:Y:S01]  /*2170*/  @!P1 LDC R52, c[0x0][0x3bc] ;  /* 0x0000ef00ff349b82 */ /* 0x000e620000000800 */
[----:B--2---:R-:W-:-:S07]  /*2180*/  @!P1 IMAD R47, R47, R38, R32 ;  /* 0x000000262f2f9224 */ /* 0x004fce00078e0220 */
[----:B------:R-:W2:Y:S01]  /*2190*/  @!P2 LDC R34, c[0x0][0x3d4] ;  /* 0x0000f500ff22ab82 */ /* 0x000ea20000000800 */
[----:B---3--:R-:W-:-:S06]  /*21a0*/  @!P0 IMAD.WIDE R40, R39, 0x4, R40 ;  /* 0x0000000427288825 */ /* 0x008fcc00078e0228 */
[----:B------:R-:W3:Y:S01]  /*21b0*/  @!P0 LDG.E R40, desc[UR8][R40.64] ;  /* 0x0000000828288981 */ /* 0x000ee2000c1e1900 */
[----:B------:R-:W4:Y:S01]  /*21c0*/  @!P1 LDC.64 R26, c[0x0][0x3c0] ;  /* 0x0000f000ff1a9b82 */ /* 0x000f220000000a00 */
[----:B0-----:R-:W-:-:S05]  /*21d0*/  @!P0 IMAD.WIDE R28, R37, 0x4, R28 ;  /* 0x00000004251c8825 */ /* 0x001fca00078e021c */
[----:B------:R0:W3:Y:S02]  /*21e0*/  @!P0 LDG.E R44, desc[UR8][R28.64] ;  /* 0x000000081c2c8981 */ /* 0x0000e4000c1e1900 */
[----:B------:R-:W5:Y:S01]  /*21f0*/  @!P2 LDC R51, c[0x0][0x3bc] ;  /* 0x0000ef00ff33ab82 */ /* 0x000f620000000800 */
[----:B-1----:R-:W-:-:S07]  /*2200*/  @!P1 IMAD R52, R35, R52, R33 ;  /* 0x0000003423349224 */ /* 0x002fce00078e0221 */
[----:B------:R-:W1:Y:S01]  /*2210*/  @!P1 LDC.64 R38, c[0x0][0x3a8] ;  /* 0x0000ea00ff269b82 */ /* 0x000e620000000a00 */
[----:B--2---:R-:W-:-:S07]  /*2220*/  @!P2 IMAD R53, R53, R34, R32 ;  /* 0x000000223535a224 */ /* 0x004fce00078e0220 */
[----:B------:R-:W2:Y:S01]  /*2230*/  @!P2 LDC.64 R36, c[0x0][0x3c0] ;  /* 0x0000f000ff24ab82 */ /* 0x000ea20000000a00 */
[----:B----4-:R-:W-:-:S06]  /*2240*/  @!P1 IMAD.WIDE R46, R47, 0x4, R26 ;  /* 0x000000042f2e9825 */ /* 0x010fcc00078e021a */
[----:B------:R-:W4:Y:S01]  /*2250*/  @!P1 LDG.E R46, desc[UR8][R46.64] ;  /* 0x000000082e2e9981 */ /* 0x000f22000c1e1900 */
[----:B------:R-:W2:Y:S08]  /*2260*/  @!P2 LDC.64 R34, c[0x0][0x3a8] ;  /* 0x0000ea00ff22ab82 */ /* 0x000eb00000000a00 */
[----:B------:R-:W2:Y:S08]  /*2270*/  @!P4 LDC R48, c[0x0][0x3d4] ;  /* 0x0000f500ff30cb82 */ /* 0x000eb00000000800 */
[----:B------:R-:W2:Y:S08]  /*2280*/  @!P4 LDC R49, c[0x0][0x3bc] ;  /* 0x0000ef00ff31cb82 */ /* 0x000eb00000000800 */
[----:B0-----:R-:W0:Y:S08]  /*2290*/  @!P4 LDC.64 R28, c[0x0][0x3c0] ;  /* 0x0000f000ff1ccb82 */ /* 0x001e300000000a00 */
[----:B------:R-:W0:Y:S01]  /*22a0*/  @!P4 LDC.64 R26, c[0x0][0x3a8] ;  /* 0x0000ea00ff1acb82 */ /* 0x000e220000000a00 */
[----:B-----5:R-:W-:-:S02]  /*22b0*/  @!P2 IMAD R51, R50, R51, R33 ;  /* 0x000000333233a224 */ /* 0x020fc400078e0221 */
[----:B-1----:R-:W-:-:S04]  /*22c0*/  @!P1 IMAD.WIDE R38, R52, 0x4, R38 ;  /* 0x0000000434269825 */ /* 0x002fc800078e0226 */
[----:B--2---:R-:W-:Y:S02]  /*22d0*/  @!P2 IMAD.WIDE R36, R53, 0x4, R36 ;  /* 0x000000043524a825 */ /* 0x004fe400078e0224 */
[----:B------:R-:W4:Y:S02]  /*22e0*/  @!P1 LDG.E R38, desc[UR8][R38.64] ;  /* 0x0000000826269981 */ /* 0x000f24000c1e1900 */
[----:B------:R-:W-:Y:S02]  /*22f0*/  @!P2 IMAD.WIDE R34, R51, 0x4, R34 ;  /* 0x000000043322a825 */ /* 0x000fe400078e0222 */
[----:B------:R-:W2:Y:S02]  /*2300*/  @!P2 LDG.E R36, desc[UR8][R36.64] ;  /* 0x000000082424a981 */ /* 0x000ea4000c1e1900 */
[----:B------:R-:W-:Y:S02]  /*2310*/  @!P4 IMAD R45, R45, R48, R32 ;  /* 0x000000302d2dc224 */ /* 0x000fe400078e0220 */
[----:B------:R-:W-:Y:S01]  /*2320*/  @!P4 IMAD R49, R42, R49, R33 ;  /* 0x000000312a31c224 */ /* 0x000fe200078e0221 */
[----:B------:R-:W2:Y:S01]  /*2330*/  @!P2 LDG.E R34, desc[UR8][R34.64] ;  /* 0x000000082222a981 */ /* 0x000ea2000c1e1900 */
[----:B0-----:R-:W-:-:S04]  /*2340*/  @!P4 IMAD.WIDE R28, R45, 0x4, R28 ;  /* 0x000000042d1cc825 */ /* 0x001fc800078e021c */
[----:B------:R-:W-:Y:S02]  /*2350*/  @!P4 IMAD.WIDE R26, R49, 0x4, R26 ;  /* 0x00000004311ac825 */ /* 0x000fe400078e021a */
[----:B------:R-:W5:Y:S04]  /*2360*/  @!P4 LDG.E R28, desc[UR8][R28.64] ;  /* 0x000000081c1cc981 */ /* 0x000f68000c1e1900 */
[----:B------:R-:W5:Y:S01]  /*2370*/  @!P4 LDG.E R26, desc[UR8][R26.64] ;  /* 0x000000081a1ac981 */ /* 0x000f62000c1e1900 */
[----:B------:R-:W-:Y:S02]  /*2380*/  VIADD R43, R43, 0x4 ;  /* 0x000000042b2b7836 */ /* 0x000fe40000000000 */
[----:B---3--:R-:W-:-:S04]  /*2390*/  @!P0 FFMA R7, R44, R40, R7 ;  /* 0x000000282c078223 */ /* 0x008fc80000000007 */
[----:B----4-:R-:W-:-:S04]  /*23a0*/  @!P1 FFMA R7, R46, R38, R7 ;  /* 0x000000262e079223 */ /* 0x010fc80000000007 */
[----:B--2---:R-:W-:-:S04]  /*23b0*/  @!P2 FFMA R7, R36, R34, R7 ;  /* 0x000000222407a223 */ /* 0x004fc80000000007 */
[----:B-----5:R-:W-:-:S07]  /*23c0*/  @!P4 FFMA R7, R28, R26, R7 ;  /* 0x0000001a1c07c223 */ /* 0x020fce0000000007 */
.L_x_8:
[----:B------:R-:W-:Y:S05]  /*23d0*/  BRA.U !UP1, `(.L_x_5) ;  /* 0x0000000109d87547 */ /* 0x000fea000b800000 */
[----:B------:R-:W0:Y:S01]  /*23e0*/  LDCU UR4, c[0x0][0x398] ;  /* 0x00007300ff0477ac */ /* 0x000e220008000800 */
[----:B------:R-:W-:Y:S02]  /*23f0*/  UISETP.NE.AND UP0, UPT, UR5, 0x1, UPT ;  /* 0x000000010500788c */ /* 0x000fe4000bf05270 */
[----:B0-----:R-:W-:-:S07]  /*2400*/  ULOP3.LUT UP1, URZ, UR4, 0x1, URZ, 0xc0, !UPT ;  /* 0x0000000104ff7892 */ /* 0x001fce000f82c0ff */
[----:B------:R-:W-:Y:S05]  /*2410*/  BRA.U !UP0, `(.L_x_9) ;  /* 0x0000000108807547 */ /* 0x000fea000b800000 */
[----:B------:R-:W0:Y:S01]  /*2420*/  LDCU UR4, c[0x0][0x3f4] ;  /* 0x00007e80ff0477ac */ /* 0x000e220008000800 */
[----:B------:R-:W-:Y:S01]  /*2430*/  IADD3 R45, PT, PT, R43, 0x1, RZ ;  /* 0x000000012b2d7810 */ /* 0x000fe20007ffe0ff */
[----:B------:R-:W1:Y:S01]  /*2440*/  LDCU UR5, c[0x0][0x390] ;  /* 0x00007200ff0577ac */ /* 0x000e620008000800 */
[----:B0-----:R-:W-:-:S03]  /*2450*/  IMAD R40, R0, UR4, -R43 ;  /* 0x0000000400287c24 */ /* 0x001fc6000f8e0a2b */
[----:B------:R-:W-:Y:S02]  /*2460*/  IMAD R38, R0, UR4, -R45 ;  /* 0x0000000400267c24 */ /* 0x000fe4000f8e0a2d */
[----:B-1----:R-:W-:-:S03]  /*2470*/  ISETP.GE.AND P0, PT, R40, UR5, PT ;  /* 0x0000000528007c0c */ /* 0x002fc6000bf06270 */
[----:B------:R-:W-:Y:S02]  /*2480*/  ISETP.GE.AND P1, PT, R38, UR5, PT ;  /* 0x0000000526007c0c */ /* 0x000fe4000bf26270 */
[----:B------:R-:W-:Y:S02]  /*2490*/  ISETP.LT.OR P0, PT, R40, RZ, P0 ;  /* 0x000000ff2800720c */ /* 0x000fe40000701670 */
[----:B------:R-:W-:-:S11]  /*24a0*/  ISETP.LT.OR P1, PT, R38, RZ, P1 ;  /* 0x000000ff2600720c */ /* 0x000fd60000f21670 */
[----:B------:R-:W0:Y:S08]  /*24b0*/  @!P0 LDC R39, c[0x0][0x3d4] ;  /* 0x0000f500ff278b82 */ /* 0x000e300000000800 */
[----:B------:R-:W1:Y:S08]  /*24c0*/  @!P0 LDC R42, c[0x0][0x3bc] ;  /* 0x0000ef00ff2a8b82 */ /* 0x000e700000000800 */
[----:B------:R-:W2:Y:S08]  /*24d0*/  @!P0 LDC.64 R36, c[0x0][0x3c0] ;  /* 0x0000f000ff248b82 */ /* 0x000eb00000000a00 */
[----:B------:R-:W3:Y:S01]  /*24e0*/  @!P0 LDC.64 R34, c[0x0][0x3a8] ;  /* 0x0000ea00ff228b82 */ /* 0x000ee20000000a00 */
[----:B0-----:R-:W-:-:S07]  /*24f0*/  @!P0 IMAD R41, R43, R39, R32 ;  /* 0x000000272b298224 */ /* 0x001fce00078e0220 */
[----:B------:R-:W0:Y:S01]  /*2500*/  @!P1 LDC R44, c[0x0][0x3d4] ;  /* 0x0000f500ff2c9b82 */ /* 0x000e220000000800 */
[----:B-1----:R-:W-:-:S07]  /*2510*/  @!P0 IMAD R39, R40, R42, R33 ;  /* 0x0000002a28278224 */ /* 0x002fce00078e0221 */
[----:B------:R-:W1:Y:S01]  /*2520*/  @!P1 LDC R46, c[0x0][0x3bc] ;  /* 0x0000ef00ff2e9b82 */ /* 0x000e620000000800 */
[----:B--2---:R-:W-:-:S06]  /*2530*/  @!P0 IMAD.WIDE R36, R41, 0x4, R36 ;  /* 0x0000000429248825 */ /* 0x004fcc00078e0224 */
[----:B------:R-:W2:Y:S01]  /*2540*/  @!P0 LDG.E R36, desc[UR8][R36.64] ;  /* 0x0000000824248981 */ /* 0x000ea2000c1e1900 */
[----:B------:R-:W4:Y:S01]  /*2550*/  @!P1 LDC.64 R28, c[0x0][0x3c0] ;  /* 0x0000f000ff1c9b82 */ /* 0x000f220000000a00 */
[----:B---3--:R-:W-:-:S06]  /*2560*/  @!P0 IMAD.WIDE R34, R39, 0x4, R34 ;  /* 0x0000000427228825 */ /* 0x008fcc00078e0222 */
[----:B------:R-:W2:Y:S01]  /*2570*/  @!P0 LDG.E R34, desc[UR8][R34.64] ;  /* 0x0000000822228981 */ /* 0x000ea2000c1e1900 */
[----:B------:R-:W3:Y:S01]  /*2580*/  @!P1 LDC.64 R26, c[0x0][0x3a8] ;  /* 0x0000ea00ff1a9b82 */ /* 0x000ee20000000a00 */
[----:B0-----:R-:W-:Y:S02]  /*2590*/  @!P1 IMAD R39, R45, R44, R32 ;  /* 0x0000002c2d279224 */ /* 0x001fe400078e0220 */
[----:B-1----:R-:W-:Y:S02]  /*25a0*/  @!P1 IMAD R41, R38, R46, R33 ;  /* 0x0000002e26299224 */ /* 0x002fe400078e0221 */
[----:B----4-:R-:W-:-:S06]  /*25b0*/  @!P1 IMAD.WIDE R28, R39, 0x4, R28 ;  /* 0x00000004271c9825 */ /* 0x010fcc00078e021c */
[----:B------:R-:W4:Y:S01]  /*25c0*/  @!P1 LDG.E R28, desc[UR8][R28.64] ;  /* 0x000000081c1c9981 */ /* 0x000f22000c1e1900 */
[----:B---3--:R-:W-:-:S06]  /*25d0*/  @!P1 IMAD.WIDE R26, R41, 0x4, R26 ;  /* 0x00000004291a9825 */ /* 0x008fcc00078e021a */
[----:B------:R-:W4:Y:S01]  /*25e0*/  @!P1 LDG.E R26, desc[UR8][R26.64] ;  /* 0x000000081a1a9981 */ /* 0x000f22000c1e1900 */
[----:B------:R-:W-:Y:S01]  /*25f0*/  IADD3 R43, PT, PT, R43, 0x2, RZ ;  /* 0x000000022b2b7810 */ /* 0x000fe20007ffe0ff */
[----:B--2---:R-:W-:-:S04]  /*2600*/  @!P0 FFMA R7, R36, R34, R7 ;  /* 0x0000002224078223 */ /* 0x004fc80000000007 */
[----:B----4-:R-:W-:-:S07]  /*2610*/  @!P1 FFMA R7, R28, R26, R7 ;  /* 0x0000001a1c079223 */ /* 0x010fce0000000007 */
.L_x_9:
[----:B------:R-:W-:Y:S05]  /*2620*/  BRA.U !UP1, `(.L_x_5) ;  /* 0x0000000109447547 */ /* 0x000fea000b800000 */
[----:B------:R-:W0:Y:S01]  /*2630*/  LDCU UR4, c[0x0][0x3f4] ;  /* 0x00007e80ff0477ac */ /* 0x000e220008000800 */
[----:B------:R-:W1:Y:S01]  /*2640*/  LDCU UR5, c[0x0][0x390] ;  /* 0x00007200ff0577ac */ /* 0x000e620008000800 */
[----:B0-----:R-:W-:-:S05]  /*2650*/  IMAD R34, R0, UR4, -R43 ;  /* 0x0000000400227c24 */ /* 0x001fca000f8e0a2b */
[----:B-1----:R-:W-:-:S04]  /*2660*/  ISETP.GE.AND P0, PT, R34, UR5, PT ;  /* 0x0000000522007c0c */ /* 0x002fc8000bf06270 */
[----:B------:R-:W-:-:S13]  /*2670*/  ISETP.LT.OR P0, PT, R34, RZ, P0 ;  /* 0x000000ff2200720c */ /* 0x000fda0000701670 */
[----:B------:R-:W-:Y:S05]  /*2680*/  @P0 BRA `(.L_x_5) ;  /* 0x00000000002c0947 */ /* 0x000fea0003800000 */
[----:B------:R-:W0:Y:S01]  /*2690*/  LDC.64 R28, c[0x0][0x3c0] ;  /* 0x0000f000ff1c7b82 */ /* 0x000e220000000a00 */
[----:B------:R-:W1:Y:S01]  /*26a0*/  LDCU UR4, c[0x0][0x3d4] ;  /* 0x00007a80ff0477ac */ /* 0x000e620008000800 */
[----:B------:R-:W2:Y:S06]  /*26b0*/  LDCU UR5, c[0x0][0x3bc] ;  /* 0x00007780ff0577ac */ /* 0x000eac0008000800 */
[----:B------:R-:W3:Y:S01]  /*26c0*/  LDC.64 R26, c[0x0][0x3a8] ;  /* 0x0000ea00ff1a7b82 */ /* 0x000ee20000000a00 */
[----:B-1----:R-:W-:Y:S02]  /*26d0*/  IMAD R43, R43, UR4, R32 ;  /* 0x000000042b2b7c24 */ /* 0x002fe4000f8e0220 */
[----:B--2---:R-:W-:-:S02]  /*26e0*/  IMAD R33, R34, UR5, R33 ;  /* 0x0000000522217c24 */ /* 0x004fc4000f8e0221 */
[----:B0-----:R-:W-:-:S06]  /*26f0*/  IMAD.WIDE R28, R43, 0x4, R28 ;  /* 0x000000042b1c7825 */ /* 0x001fcc00078e021c */
[----:B------:R-:W2:Y:S01]  /*2700*/  LDG.E R28, desc[UR8][R28.64] ;  /* 0x000000081c1c7981 */ /* 0x000ea2000c1e1900 */
[----:B---3--:R-:W-:-:S06]  /*2710*/  IMAD.WIDE R26, R33, 0x4, R26 ;  /* 0x00000004211a7825 */ /* 0x008fcc00078e021a */
[----:B------:R-:W2:Y:S02]  /*2720*/  LDG.E R26, desc[UR8][R26.64] ;  /* 0x000000081a1a7981 */ /* 0x000ea4000c1e1900 */
[----:B--2---:R-:W-:-:S07]  /*2730*/  FFMA R7, R28, R26, R7 ;  /* 0x0000001a1c077223 */ /* 0x004fce0000000007 */
.L_x_5:
[----:B-1----:R-:W-:Y:S05]  /*2740*/  BSYNC.RECONVERGENT B0 ;  /* 0x0000000000007941 */ /* 0x002fea0003800200 */
.L_x_4:
[----:B------:R-:W0:Y:S01]  /*2750*/  LDCU UR4, c[0x0][0x394] ;  /* 0x00007280ff0477ac */ /* 0x000e220008000800 */
[----:B------:R-:W-:-:S04]  /*2760*/  IADD3 R31, PT, PT, R31, 0x1, RZ ;  /* 0x000000011f1f7810 */ /* 0x000fc80007ffe0ff */
[----:B0-----:R-:W-:-:S13]  /*2770*/  ISETP.NE.AND P0, PT, R31, UR4, PT ;  /* 0x000000041f007c0c */ /* 0x001fda000bf05270 */
[----:B------:R-:W-:Y:S05]  /*2780*/  @P0 BRA `(.L_x_10) ;  /* 0xffffffec00b00947 */ /* 0x000fea000383ffff */
[----:B------:R-:W-:Y:S05]  /*2790*/  @P3 BRA `(.L_x_11) ;  /* 0xffffffe800d43947 */ /* 0x000fea000383ffff */
[----:B------:R-:W0:Y:S01]  /*27a0*/  LDCU.128 UR12, c[0x0][0x3e0] ;  /* 0x00007c00ff0c77ac */ /* 0x000e220008000c00 */
[----:B------:R-:W1:Y:S01]  /*27b0*/  LDC.64 R8, c[0x0][0x3d8] ;  /* 0x0000f600ff087b82 */ /* 0x000e620000000a00 */
[----:B------:R-:W-:Y:S01]  /*27c0*/  IADD3 R3, PT, PT, R4, R3, RZ ;  /* 0x0000000304037210 */ /* 0x000fe20007ffe0ff */
[----:B------:R-:W2:Y:S01]  /*27d0*/  LDCU.64 UR4, c[0x0][0x380] ;  /* 0x00007000ff0477ac */ /* 0x000ea20008000a00 */
[----:B------:R-:W3:Y:S01]  /*27e0*/  LDCU UR6, c[0x0][0x39c] ;  /* 0x00007380ff0677ac */ /* 0x000ee20008000800 */
[----:B------:R-:W4:Y:S01]  /*27f0*/  LDCU UR7, c[0x0][0x3a0] ;  /* 0x00007400ff0777ac */ /* 0x000f220008000800 */
[----:B0-----:R-:W-:-:S04]  /*2800*/  IMAD R2, R2, UR12, RZ ;  /* 0x0000000c02027c24 */ /* 0x001fc8000f8e02ff */
[----:B------:R-:W-:Y:S01]  /*2810*/  IMAD R5, R5, UR13, R2 ;  /* 0x0000000d05057c24 */ /* 0x000fe2000f8e0202 */
[----:B--2---:R-:W-:-:S03]  /*2820*/  UIMAD UR4, UR5, UR4, URZ ;  /* 0x00000004050472a4 */ /* 0x004fc6000f8e02ff */
[----:B------:R-:W-:Y:S01]  /*2830*/  IMAD R5, R6, UR14, R5 ;  /* 0x0000000e06057c24 */ /* 0x000fe2000f8e0205 */
[----:B---3--:R-:W-:-:S03]  /*2840*/  UIMAD UR4, UR4, UR6, URZ ;  /* 0x00000006040472a4 */ /* 0x008fc6000f8e02ff */
[----:B------:R-:W-:Y:S01]  /*2850*/  IMAD R5, R0, UR15, R5 ;  /* 0x0000000f00057c24 */ /* 0x000fe2000f8e0205 */
[----:B----4-:R-:W-:-:S03]  /*2860*/  UIMAD UR4, UR4, UR7, URZ ;  /* 0x00000007040472a4 */ /* 0x010fc6000f8e02ff */
[----:B-1----:R-:W-:-:S03]  /*2870*/  IMAD.WIDE R8, R5, 0x4, R8 ;  /* 0x0000000405087825 */ /* 0x002fc600078e0208 */
[----:B------:R-:W-:Y:S02]  /*2880*/  ISETP.GE.AND P0, PT, R3, UR4, PT ;  /* 0x0000000403007c0c */ /* 0x000fe4000bf06270 */
[----:B------:R1:W-:Y:S11]  /*2890*/  STG.E desc[UR8][R8.64], R7 ;  /* 0x0000000708007986 */ /* 0x0003f6000c101908 */
[----:B------:R-:W-:Y:S05]  /*28a0*/  @!P0 BRA `(.L_x_2) ;  /* 0xffffffe4003c8947 */ /* 0x000fea000383ffff */
[----:B------:R-:W-:Y:S05]  /*28b0*/  EXIT ;  /* 0x000000000000794d */ /* 0x000fea0003800000 */
.L_x_12:
[----:B------:R-:W-:-:S00]  /*28c0*/  BRA `(.L_x_12) ;  /* 0xfffffffc00fc7947 */ /* 0x000fc0000383ffff */
[----:B------:R-:W-:-:S00]  /*28d0*/  NOP ;  /* 0x0000000000007918 */ /* 0x000fc00000000000 */
        /* <DEDUP_REMOVED lines=10> */
.L_x_28:


//--------------------- .text._Z20conv_reference_validiiiiiiiiiPfiiiiS_iiiiS_iiiiii --------------------------
	.section	.text._Z20conv_reference_validiiiiiiiiiPfiiiiS_iiiiS_iiiiii,"ax",@progbits
	.align	128
        .global         _Z20conv_reference_validiiiiiiiiiPfiiiiS_iiiiS_iiiiii
        .type           _Z20conv_reference_validiiiiiiiiiPfiiiiS_iiiiS_iiiiii,@function
        .size           _Z20conv_reference_validiiiiiiiiiPfiiiiS_iiiiS_iiiiii,(.L_x_29 - _Z20conv_reference_validiiiiiiiiiPfiiiiS_iiiiS_iiiiii)
        .other          _Z20conv_reference_validiiiiiiiiiPfiiiiS_iiiiS_iiiiii,@"STO_CUDA_ENTRY STV_DEFAULT"
_Z20conv_reference_validiiiiiiiiiPfiiiiS_iiiiS_iiiiii:
.text._Z20conv_reference_validiiiiiiiiiPfiiiiS_iiiiS_iiiiii:
        /* <DEDUP_REMOVED lines=34> */
[----:B---3--:R-:W-:Y:S01]  /*0220*/  IMAD.MOV.U32 R10, RZ, RZ, RZ ;  /* 0x000000ffff0a7224 */ /* 0x008fe200078e00ff */
[----:B-----5:R-:W-:-:S05]  /*0230*/  IADD3 R13, PT, PT, RZ, -R11, RZ ;  /* 0x8000000bff0d7210 */ /* 0x020fca0007ffe0ff */
[----:B------:R-:W-:-:S04]  /*0240*/  IMAD R13, R13, R6, RZ ;  /* 0x000000060d0d7224 */ /* 0x000fc800078e02ff */
[----:B------:R-:W-:Y:S01]  /*0250*/  IMAD.HI.U32 R11, R11, R13, R10 ;  /* 0x0000000d0b0b7227 */ /* 0x000fe200078e000a */
[----:B-12-4-:R-:W-:-:S07]  /*0260*/  LOP3.LUT R10, RZ, UR7, RZ, 0x33, !PT ;  /* 0x00000007ff0a7c12 */ /* 0x016fce000f8e33ff */
.L_x_14:
[----:B0-----:R-:W-:Y:S02]  /*0270*/  IABS R17, R8 ;  /* 0x0000000800117213 */ /* 0x001fe40000000000 */
[----:B-1----:R-:W-:Y:S02]  /*0280*/  IABS R12, R0 ;  /* 0x00000000000c7213 */ /* 0x002fe40000000000 */
[----:B------:R-:W0:Y:S01]  /*0290*/  I2F.RP R16, R17 ;  /* 0x0000001100107306 */ /* 0x000e220000209400 */
[----:B------:R-:W-:Y:S02]  /*02a0*/  IABS R14, R9 ;  /* 0x00000009000e7213 */ /* 0x000fe40000000000 */
[----:B------:R-:W-:Y:S01]  /*02b0*/  IMAD.HI.U32 R13, R11, R12, RZ ;  /* 0x0000000c0b0d7227 */ /* 0x000fe200078e00ff */
[----:B------:R-:W-:-:S04]  /*02c0*/  IABS R21, R7 ;  /* 0x0000000700157213 */ /* 0x000fc80000000000 */
[----:B------:R-:W-:-:S05]  /*02d0*/  IADD3 R15, PT, PT, -R13, RZ, RZ ;  /* 0x000000ff0d0f7210 */ /* 0x000fca0007ffe1ff */
[----:B------:R-:W-:Y:S01]  /*02e0*/  IMAD R15, R14, R15, R12 ;  /* 0x0000000f0e0f7224 */ /* 0x000fe200078e020c */
[----:B------:R-:W-:Y:S01]  /*02f0*/  LOP3.LUT R12, R0, R9, RZ, 0x3c, !PT ;  /* 0x00000009000c7212 */ /* 0x000fe200078e3cff */
[----:B0-----:R-:W0:Y:S03]  /*0300*/  MUFU.RCP R16, R16 ;  /* 0x0000001000107308 */ /* 0x001e260000001000 */
[----:B------:R-:W-:Y:S02]  /*0310*/  ISETP.GT.U32.AND P3, PT, R6, R15, PT ;  /* 0x0000000f0600720c */ /* 0x000fe40003f64070 */
[----:B------:R-:W-:-:S11]  /*0320*/  ISETP.GE.AND P2, PT, R12, RZ, PT ;  /* 0x000000ff0c00720c */ /* 0x000fd60003f46270 */
[----:B------:R-:W-:Y:S01]  /*0330*/  @!P3 IADD3 R15, PT, PT, R15, -R14, RZ ;  /* 0x8000000e0f0fb210 */ /* 0x000fe20007ffe0ff */
[----:B0-----:R-:W-:Y:S01]  /*0340*/  VIADD R14, R16, 0xffffffe ;  /* 0x0ffffffe100e7836 */ /* 0x001fe20000000000 */
[----:B------:R-:W-:Y:S01]  /*0350*/  @!P3 IADD3 R13, PT, PT, R13, 0x1, RZ ;  /* 0x000000010d0db810 */ /* 0x000fe20007ffe0ff */
[----:B------:R-:W0:Y:S01]  /*0360*/  I2F.RP R16, R21 ;  /* 0x0000001500107306 */ /* 0x000e220000209400 */
[----:B------:R-:W-:Y:S02]  /*0370*/  ISETP.GE.U32.AND P1, PT, R15, R6, PT ;  /* 0x000000060f00720c */ /* 0x000fe40003f26070 */
[----:B------:R-:W-:-:S05]  /*0380*/  ISETP.NE.AND P3, PT, R9, RZ, PT ;  /* 0x000000ff0900720c */ /* 0x000fca0003f65270 */
[----:B------:R1:W2:Y:S06]  /*0390*/  F2I.FTZ.U32.TRUNC.NTZ R15, R14 ;  /* 0x0000000e000f7305 */ /* 0x0002ac000021f000 */
[----:B------:R-:W-:Y:S02]  /*03a0*/  @P1 IADD3 R13, PT, PT, R13, 0x1, RZ ;  /* 0x000000010d0d1810 */ /* 0x000fe40007ffe0ff */
[----:B0-----:R-:W0:Y:S01]  /*03b0*/  MUFU.RCP R16, R16 ;  /* 0x0000001000107308 */ /* 0x001e220000001000 */
[----:B-1----:R-:W-:Y:S01]  /*03c0*/  HFMA2 R14, -RZ, RZ, 0, 0 ;  /* 0x00000000ff0e7431 */ /* 0x002fe200000001ff */
[----:B------:R-:W-:-:S02]  /*03d0*/  @!P2 IADD3 R13, PT, PT, -R13, RZ, RZ ;  /* 0x000000ff0d0da210 */ /* 0x000fc40007ffe1ff */
[----:B------:R-:W-:Y:S01]  /*03e0*/  @!P3 LOP3.LUT R13, RZ, R9, RZ, 0x33, !PT ;  /* 0x00000009ff0db212 */ /* 0x000fe200078e33ff */
[----:B--2---:R-:W-:-:S04]  /*03f0*/  IMAD.MOV R12, RZ, RZ, -R15 ;  /* 0x000000ffff0c7224 */ /* 0x004fc800078e0a0f */
[----:B------:R-:W-:Y:S01]  /*0400*/  IMAD R19, R12, R17, RZ ;  /* 0x000000110c137224 */ /* 0x000fe200078e02ff */
[----:B------:R-:W-:-:S03]  /*0410*/  IABS R12, R13 ;  /* 0x0000000d000c7213 */ /* 0x000fc60000000000 */
[----:B------:R-:W-:-:S06]  /*0420*/  IMAD.HI.U32 R14, R15, R19, R14 ;  /* 0x000000130f0e7227 */ /* 0x000fcc00078e000e */
[----:B------:R-:W-:-:S04]  /*0430*/  IMAD.HI.U32 R14, R14, R12, RZ ;  /* 0x0000000c0e0e7227 */ /* 0x000fc800078e00ff */
[----:B------:R-:W-:-:S04]  /*0440*/  IMAD.MOV R15, RZ, RZ, -R14 ;  /* 0x000000ffff0f7224 */ /* 0x000fc800078e0a0e */
[----:B------:R-:W-:Y:S01]  /*0450*/  IMAD R12, R17, R15, R12 ;  /* 0x0000000f110c7224 */ /* 0x000fe200078e020c */
[----:B0-----:R-:W-:-:S04]  /*0460*/  IADD3 R15, PT, PT, R16, 0xffffffe, RZ ;  /* 0x0ffffffe100f7810 */ /* 0x001fc80007ffe0ff */
[----:B------:R-:W-:Y:S02]  /*0470*/  ISETP.GT.U32.AND P3, PT, R17, R12, PT ;  /* 0x0000000c1100720c */ /* 0x000fe40003f64070 */
[----:B------:R-:W0:Y:S11]  /*0480*/  F2I.FTZ.U32.TRUNC.NTZ R15, R15 ;  /* 0x0000000f000f7305 */ /* 0x000e36000021f000 */
[----:B------:R-:W-:Y:S01]  /*0490*/  @!P3 IADD3 R12, PT, PT, R12, -R17, RZ ;  /* 0x800000110c0cb210 */ /* 0x000fe20007ffe0ff */
[----:B------:R-:W-:Y:S01]  /*04a0*/  @!P3 VIADD R14, R14, 0x1 ;  /* 0x000000010e0eb836 */ /* 0x000fe20000000000 */
[----:B------:R-:W-:-:S02]  /*04b0*/  ISETP.NE.AND P3, PT, R8, RZ, PT ;  /* 0x000000ff0800720c */ /* 0x000fc40003f65270 */
[----:B------:R-:W-:Y:S02]  /*04c0*/  ISETP.GE.U32.AND P1, PT, R12, R17, PT ;  /* 0x000000110c00720c */ /* 0x000fe40003f26070 */
[----:B------:R-:W-:-:S04]  /*04d0*/  LOP3.LUT R12, R13, R8, RZ, 0x3c, !PT ;  /* 0x000000080d0c7212 */ /* 0x000fc800078e3cff */
[----:B------:R-:W-:Y:S01]  /*04e0*/  ISETP.GE.AND P2, PT, R12, RZ, PT ;  /* 0x000000ff0c00720c */ /* 0x000fe20003f46270 */
[----:B0-----:R-:W-:-:S04]  /*04f0*/  IMAD.MOV R12, RZ, RZ, -R15 ;  /* 0x000000ffff0c7224 */ /* 0x001fc800078e0a0f */
[----:B------:R-:W-:Y:S02]  /*0500*/  IMAD R17, R12, R21, RZ ;  /* 0x000000150c117224 */ /* 0x000fe400078e02ff */
[----:B------:R-:W-:-:S04]  /*0510*/  @P1 IADD3 R14, PT, PT, R14, 0x1, RZ ;  /* 0x000000010e0e1810 */ /* 0x000fc80007ffe0ff */
[----:B------:R-:W-:Y:S01]  /*0520*/  MOV R18, R14 ;  /* 0x0000000e00127202 */ /* 0x000fe20000000f00 */
[----:B------:R-:W-:-:S03]  /*0530*/  HFMA2 R14, -RZ, RZ, 0, 0 ;  /* 0x00000000ff0e7431 */ /* 0x000fc600000001ff */
[----:B------:R-:W-:Y:S02]  /*0540*/  @!P2 IADD3 R18, PT, PT, -R18, RZ, RZ ;  /* 0x000000ff1212a210 */ /* 0x000fe40007ffe1ff */
[----:B------:R-:W-:-:S04]  /*0550*/  @!P3 LOP3.LUT R18, RZ, R8, RZ, 0x33, !PT ;  /* 0x00000008ff12b212 */ /* 0x000fc800078e33ff */
[----:B------:R-:W-:Y:S01]  /*0560*/  IABS R12, R18 ;  /* 0x00000012000c7213 */ /* 0x000fe20000000000 */
[----:B------:R-:W-:-:S06]  /*0570*/  IMAD.HI.U32 R14, R15, R17, R14 ;  /* 0x000000110f0e7227 */ /* 0x000fcc00078e000e */
[----:B------:R-:W-:-:S04]  /*0580*/  IMAD.HI.U32 R14, R14, R12, RZ ;  /* 0x0000000c0e0e7227 */ /* 0x000fc800078e00ff */
[----:B------:R-:W-:-:S04]  /*0590*/  IMAD.MOV R15, RZ, RZ, -R14 ;  /* 0x000000ffff0f7224 */ /* 0x000fc800078e0a0e */
[----:B------:R-:W-:Y:S02]  /*05a0*/  IMAD R12, R21, R15, R12 ;  /* 0x0000000f150c7224 */ /* 0x000fe400078e020c */
[----:B------:R-:W-:-:S03]  /*05b0*/  IMAD.MOV R15, RZ, RZ, -R18 ;  /* 0x000000ffff0f7224 */ /* 0x000fc600078e0a12 */
[----:B------:R-:W-:-:S13]  /*05c0*/  ISETP.GT.U32.AND P2, PT, R21, R12, PT ;  /* 0x0000000c1500720c */ /* 0x000fda0003f44070 */
[-C--:B------:R-:W-:Y:S02]  /*05d0*/  @!P2 IADD3 R12, PT, PT, R12, -R21.reuse, RZ ;  /* 0x800000150c0ca210 */ /* 0x080fe40007ffe0ff */
[----:B------:R-:W-:Y:S02]  /*05e0*/  @!P2 IADD3 R14, PT, PT, R14, 0x1, RZ ;  /* 0x000000010e0ea810 */ /* 0x000fe40007ffe0ff */
[----:B------:R-:W-:Y:S02]  /*05f0*/  ISETP.GE.U32.AND P1, PT, R12, R21, PT ;  /* 0x000000150c00720c */ /* 0x000fe40003f26070 */
[----:B------:R-:W-:-:S04]  /*0600*/  LOP3.LUT R12, R18, R7, RZ, 0x3c, !PT ;  /* 0x00000007120c7212 */ /* 0x000fc800078e3cff */
[----:B------:R-:W-:Y:S02]  /*0610*/  ISETP.GE.AND P3, PT, R12, RZ, PT ;  /* 0x000000ff0c00720c */ /* 0x000fe40003f66270 */
[----:B------:R-:W-:Y:S01]  /*0620*/  IADD3 R12, PT, PT, -R13, RZ, RZ ;  /* 0x000000ff0d0c7210 */ /* 0x000fe20007ffe1ff */
[----:B------:R-:W-:-:S04]  /*0630*/  IMAD R13, R8, R15, R13 ;  /* 0x0000000f080d7224 */ /* 0x000fc800078e020d */
[----:B------:R-:W-:Y:S02]  /*0640*/  @P1 VIADD R14, R14, 0x1 ;  /* 0x000000010e0e1836 */ /* 0x000fe40000000000 */
[----:B------:R-:W-:Y:S01]  /*0650*/  IMAD R12, R9, R12, R0 ;  /* 0x0000000c090c7224 */ /* 0x000fe200078e0200 */
[----:B------:R-:W-:-:S03]  /*0660*/  IADD3 R0, PT, PT, R2, R0, RZ ;  /* 0x0000000002007210 */ /* 0x000fc60007ffe0ff */
[----:B------:R-:W-:Y:S01]  /*0670*/  @!P3 IADD3 R14, PT, PT, -R14, RZ, RZ ;  /* 0x000000ff0e0eb210 */ /* 0x000fe20007ffe1ff */
[----:B------:R-:W-:Y:S01]  /*0680*/  IMAD R12, R12, UR12, RZ ;  /* 0x0000000c0c0c7c24 */ /* 0x000fe2000f8e02ff */
[----:B------:R-:W-:Y:S02]  /*0690*/  ISETP.GE.AND P1, PT, R0, R3, PT ;  /* 0x000000030000720c */ /* 0x000fe40003f26270 */
[----:B------:R-:W-:Y:S01]  /*06a0*/  SEL R14, R10, R14, !P0 ;  /* 0x0000000e0a0e7207 */ /* 0x000fe20004000000 */
[----:B------:R-:W-:-:S03]  /*06b0*/  IMAD R13, R13, UR13, R12 ;  /* 0x0000000d0d0d7c24 */ /* 0x000fc6000f8e020c */
        /* <DEDUP_REMOVED lines=8> */
.L_x_13:
        /* <DEDUP_REMOVED lines=12> */
[----:B---3--:R-:W-:-:S04]  /*0800*/  VIADD R10, R12, 0xffffffe ;  /* 0x0ffffffe0c0a7836 */ /* 0x008fc80000000000 */
[----:B------:R3:W5:Y:S02]  /*0810*/  F2I.FTZ.U32.TRUNC.NTZ R11, R10 ;  /* 0x0000000a000b7305 */ /* 0x000764000021f000 */
[----:B---3--:R-:W-:Y:S02]  /*0820*/  MOV R10, RZ ;  /* 0x000000ff000a7202 */ /* 0x008fe40000000f00 */
[----:B-----5:R-:W-:-:S05]  /*0830*/  IADD3 R14, PT, PT, RZ, -R11, RZ ;  /* 0x8000000bff0e7210 */ /* 0x020fca0007ffe0ff */
[----:B------:R-:W-:-:S04]  /*0840*/  IMAD R13, R14, R9, RZ ;  /* 0x000000090e0d7224 */ /* 0x000fc800078e02ff */
[----:B------:R-:W-:Y:S01]  /*0850*/  IMAD.HI.U32 R11, R11, R13, R10 ;  /* 0x0000000d0b0b7227 */ /* 0x000fe200078e000a */
[----:B-12-4-:R-:W-:-:S07]  /*0860*/  LOP3.LUT R10, RZ, UR7, RZ, 0x33, !PT ;  /* 0x00000007ff0a7c12 */ /* 0x016fce000f8e33ff */
.L_x_16:
[----:B0-----:R-:W-:Y:S02]  /*0870*/  IABS R19, R6 ;  /* 0x0000000600137213 */ /* 0x001fe40000000000 */
[----:B-1----:R-:W-:Y:S02]  /*0880*/  IABS R12, R0 ;  /* 0x00000000000c7213 */ /* 0x002fe40000000000 */
[----:B------:R-:W0:Y:S01]  /*0890*/  I2F.RP R16, R19 ;  /* 0x0000001300107306 */ /* 0x000e220000209400 */
[----:B------:R-:W-:Y:S02]  /*08a0*/  IABS R17, R7 ;  /* 0x0000000700117213 */ /* 0x000fe40000000000 */
[----:B------:R-:W-:Y:S01]  /*08b0*/  IMAD.HI.U32 R13, R11, R12, RZ ;  /* 0x0000000c0b0d7227 */ /* 0x000fe200078e00ff */
[----:B------:R-:W-:-:S03]  /*08c0*/  IABS R21, R8 ;  /* 0x0000000800157213 */ /* 0x000fc60000000000 */
[----:B------:R-:W-:-:S04]  /*08d0*/  IMAD.MOV R15, RZ, RZ, -R13 ;  /* 0x000000ffff0f7224 */ /* 0x000fc800078e0a0d */
[----:B------:R-:W-:Y:S01]  /*08e0*/  IMAD R12, R17, R15, R12 ;  /* 0x0000000f110c7224 */ /* 0x000fe200078e020c */
[----:B0-----:R-:W0:Y:S04]  /*08f0*/  MUFU.RCP R16, R16 ;  /* 0x0000001000107308 */ /* 0x001e280000001000 */
[----:B------:R-:W-:-:S13]  /*0900*/  ISETP.GT.U32.AND P3, PT, R9, R12, PT ;  /* 0x0000000c0900720c */ /* 0x000fda0003f64070 */
[----:B------:R-:W-:Y:S01]  /*0910*/  @!P3 IADD3 R12, PT, PT, R12, -R17, RZ ;  /* 0x800000110c0cb210 */ /* 0x000fe20007ffe0ff */
[----:B------:R-:W-:Y:S01]  /*0920*/  @!P3 VIADD R13, R13, 0x1 ;  /* 0x000000010d0db836 */ /* 0x000fe20000000000 */
[----:B------:R-:W-:Y:S02]  /*0930*/  ISETP.NE.AND P3, PT, R7, RZ, PT ;  /* 0x000000ff0700720c */ /* 0x000fe40003f65270 */
[----:B0-----:R-:W-:Y:S02]  /*0940*/  IADD3 R14, PT, PT, R16, 0xffffffe, RZ ;  /* 0x0ffffffe100e7810 */ /* 0x001fe40007ffe0ff */
[----:B------:R-:W-:Y:S01]  /*0950*/  ISETP.GE.U32.AND P2, PT, R12, R9, PT ;  /* 0x000000090c00720c */ /* 0x000fe20003f46070 */
[----:B------:R-:W0:Y:S01]  /*0960*/  I2F.RP R16, R21 ;  /* 0x0000001500107306 */ /* 0x000e220000209400 */
[----:B------:R-:W-:-:S04]  /*0970*/  LOP3.LUT R12, R0, R7, RZ, 0x3c, !PT ;  /* 0x00000007000c7212 */ /* 0x000fc800078e3cff */
[----:B------:R-:W-:-:S03]  /*0980*/  ISETP.GE.AND P1, PT, R12, RZ, PT ;  /* 0x000000ff0c00720c */ /* 0x000fc60003f26270 */
[----:B------:R1:W2:Y:S04]  /*0990*/  F2I.FTZ.U32.TRUNC.NTZ R15, R14 ;  /* 0x0000000e000f7305 */ /* 0x0002a8000021f000 */
[----:B------:R-:W-:-:S04]  /*09a0*/  @P2 IADD3 R13, PT, PT, R13, 0x1, RZ ;  /* 0x000000010d0d2810 */ /* 0x000fc80007ffe0ff */
[----:B0-----:R-:W0:Y:S01]  /*09b0*/  MUFU.RCP R16, R16 ;  /* 0x0000001000107308 */ /* 0x001e220000001000 */
[----:B-1----:R-:W-:Y:S02]  /*09c0*/  HFMA2 R14, -RZ, RZ, 0, 0 ;  /* 0x00000000ff0e7431 */ /* 0x002fe400000001ff */
[----:B------:R-:W-:Y:S01]  /*09d0*/  @!P1 IMAD.MOV R13, RZ, RZ, -R13 ;  /* 0x000000ffff0d9224 */ /* 0x000fe200078e0a0d */
[----:B------:R-:W-:Y:S02]  /*09e0*/  @!P3 LOP3.LUT R13, RZ, R7, RZ, 0x33, !PT ;  /* 0x00000007ff0db212 */ /* 0x000fe400078e33ff */
[----:B--2---:R-:W-:-:S05]  /*09f0*/  IADD3 R12, PT, PT, RZ, -R15, RZ ;  /* 0x8000000fff0c7210 */ /* 0x004fca0007ffe0ff */
[----:B------:R-:W-:Y:S01]  /*0a00*/  IMAD R17, R12, R19, RZ ;  /* 0x000000130c117224 */ /* 0x000fe200078e02ff */
[----:B------:R-:W-:-:S03]  /*0a10*/  IABS R12, R13 ;  /* 0x0000000d000c7213 */ /* 0x000fc60000000000 */
[----:B------:R-:W-:Y:S01]  /*0a20*/  IMAD.HI.U32 R17, R15, R17, R14 ;  /* 0x000000110f117227 */ /* 0x000fe200078e000e */
[----:B------:R-:W-:-:S05]  /*0a30*/  MOV R14, R12 ;  /* 0x0000000c000e7202 */ /* 0x000fca0000000f00 */
        /* <DEDUP_REMOVED lines=12> */
[----:B------:R-:W-:-:S06]  /*0b00*/  HFMA2 R14, -RZ, RZ, 0, 0 ;  /* 0x00000000ff0e7431 */ /* 0x000fcc00000001ff */
[----:B------:R-:W-:-:S04]  /*0b10*/  @P2 IADD3 R12, PT, PT, R12, 0x1, RZ ;  /* 0x000000010c0c2810 */ /* 0x000fc80007ffe0ff */
[----:B------:R-:W-:Y:S01]  /*0b20*/  MOV R17, R12 ;  /* 0x0000000c00117202 */ /* 0x000fe20000000f00 */
[----:B0-----:R-:W-:-:S03]  /*0b30*/  IMAD.MOV R12, RZ, RZ, -R15 ;  /* 0x000000ffff0c7224 */ /* 0x001fc600078e0a0f */
[----:B------:R-:W-:Y:S01]  /*0b40*/  @!P1 IADD3 R17, PT, PT, -R17, RZ, RZ ;  /* 0x000000ff11119210 */ /* 0x000fe20007ffe1ff */
[----:B------:R-:W-:Y:S01]  /*0b50*/  IMAD R19, R12, R21, RZ ;  /* 0x000000150c137224 */ /* 0x000fe200078e02ff */
[----:B------:R-:W-:-:S03]  /*0b60*/  @!P3 LOP3.LUT R17, RZ, R6, RZ, 0x33, !PT ;  /* 0x00000006ff11b212 */ /* 0x000fc600078e33ff */
[----:B------:R-:W-:Y:S01]  /*0b70*/  IMAD.HI.U32 R19, R15, R19, R14 ;  /* 0x000000130f137227 */ /* 0x000fe200078e000e */
[----:B------:R-:W-:-:S05]  /*0b80*/  IABS R12, R17 ;  /* 0x00000011000c7213 */ /* 0x000fca0000000000 */
[----:B------:R-:W-:-:S04]  /*0b90*/  IMAD.MOV.U32 R14, RZ, RZ, R12 ;  /* 0x000000ffff0e7224 */ /* 0x000fc800078e000c */
[----:B------:R-:W-:-:S05]  /*0ba0*/  IMAD.HI.U32 R12, R19, R14, RZ ;  /* 0x0000000e130c7227 */ /* 0x000fca00078e00ff */
[----:B------:R-:W-:-:S05]  /*0bb0*/  IADD3 R15, PT, PT, -R12, RZ, RZ ;  /* 0x000000ff0c0f7210 */ /* 0x000fca0007ffe1ff */
[----:B------:R-:W-:Y:S01]  /*0bc0*/  IMAD R14, R21, R15, R14 ;  /* 0x0000000f150e7224 */ /* 0x000fe200078e020e */
[----:B------:R-:W-:-:S04]  /*0bd0*/  IADD3 R15, PT, PT, -R17, RZ, RZ ;  /* 0x000000ff110f7210 */ /* 0x000fc80007ffe1ff */
[----:B------:R-:W-:Y:S01]  /*0be0*/  ISETP.GT.U32.AND P2, PT, R21, R14, PT ;  /* 0x0000000e1500720c */ /* 0x000fe20003f44070 */
[----:B------:R-:W-:-:S12]  /*0bf0*/  IMAD R15, R6, R15, R13 ;  /* 0x0000000f060f7224 */ /* 0x000fd800078e020d */
[----:B------:R-:W-:Y:S01]  /*0c00*/  @!P2 IADD3 R14, PT, PT, R14, -R21, RZ ;  /* 0x800000150e0ea210 */ /* 0x000fe20007ffe0ff */
[----:B------:R-:W-:-:S03]  /*0c10*/  @!P2 VIADD R12, R12, 0x1 ;  /* 0x000000010c0ca836 */ /* 0x000fc60000000000 */
[----:B------:R-:W-:Y:S02]  /*0c20*/  ISETP.GE.U32.AND P1, PT, R14, R21, PT ;  /* 0x000000150e00720c */ /* 0x000fe40003f26070 */
[----:B------:R-:W-:-:S04]  /*0c30*/  LOP3.LUT R14, R17, R8, RZ, 0x3c, !PT ;  /* 0x00000008110e7212 */ /* 0x000fc800078e3cff */
[----:B------:R-:W-:Y:S02]  /*0c40*/  ISETP.GE.AND P3, PT, R14, RZ, PT ;  /* 0x000000ff0e00720c */ /* 0x000fe40003f66270 */
[----:B------:R-:W-:-:S05]  /*0c50*/  IADD3 R14, PT, PT, -R13, RZ, RZ ;  /* 0x000000ff0d0e7210 */ /* 0x000fca0007ffe1ff */
[----:B------:R-:W-:Y:S01]  /*0c60*/  @P1 IADD3 R12, PT, PT, R12, 0x1, RZ ;  /* 0x000000010c0c1810 */ /* 0x000fe20007ffe0ff */
[--C-:B------:R-:W-:Y:S02]  /*0c70*/  IMAD R14, R7, R14, R0.reuse ;  /* 0x0000000e070e7224 */ /* 0x100fe400078e0200 */
[----:B------:R-:W-:Y:S02]  /*0c80*/  IMAD.IADD R0, R2, 0x1, R0 ;  /* 0x0000000102007824 */ /* 0x000fe400078e0200 */
[----:B------:R-:W-:Y:S02]  /*0c90*/  IMAD R14, R14, UR12, RZ ;  /* 0x0000000c0e0e7c24 */ /* 0x000fe4000f8e02ff */
[----:B------:R-:W-:Y:S01]  /*0ca0*/  @!P3 IMAD.MOV R12, RZ, RZ, -R12 ;  /* 0x000000ffff0cb224 */ /* 0x000fe200078e0a0c */
[----:B------:R-:W-:Y:S01]  /*0cb0*/  ISETP.GE.AND P1, PT, R0, R3, PT ;  /* 0x000000030000720c */ /* 0x000fe20003f26270 */
[----:B------:R-:W-:-:S03]  /*0cc0*/  IMAD R14, R15, UR13, R14 ;  /* 0x0000000d0f0e7c24 */ /* 0x000fc6000f8e020e */
        /* <DEDUP_REMOVED lines=9> */
.L_x_15:
        /* <DEDUP_REMOVED lines=19> */
.L_x_18:
[----:B-1----:R-:W-:Y:S02]  /*0e90*/  IABS R12, R0 ;  /* 0x00000000000c7213 */ /* 0x002fe40000000000 */
[----:B0-----:R-:W-:Y:S02]  /*0ea0*/  IABS R19, R6 ;  /* 0x0000000600137213 */ /* 0x001fe40000000000 */
[----:B------:R-:W-:Y:S01]  /*0eb0*/  IABS R17, R7 ;  /* 0x0000000700117213 */ /* 0x000fe20000000000 */
[----:B------:R-:W-:Y:S01]  /*0ec0*/  IMAD.HI.U32 R13, R11, R12, RZ ;  /* 0x0000000c0b0d7227 */ /* 0x000fe200078e00ff */
[----:B------:R-:W0:Y:S01]  /*0ed0*/  I2F.RP R16, R19 ;  /* 0x0000001300107306 */ /* 0x000e220000209400 */
[----:B------:R-:W-:-:S03]  /*0ee0*/  IABS R21, R8 ;  /* 0x0000000800157213 */ /* 0x000fc60000000000 */
[----:B------:R-:W-:-:S05]  /*0ef0*/  IADD3 R15, PT, PT, -R13, RZ, RZ ;  /* 0x000000ff0d0f7210 */ /* 0x000fca0007ffe1ff */
[----:B------:R-:W-:-:S05]  /*0f00*/  IMAD R12, R17, R15, R12 ;  /* 0x0000000f110c7224 */ /* 0x000fca00078e020c */
[----:B------:R-:W-:Y:S01]  /*0f10*/  ISETP.GT.U32.AND P3, PT, R9, R12, PT ;  /* 0x0000000c0900720c */ /* 0x000fe20003f64070 */
[----:B0-----:R-:W0:-:S12]  /*0f20*/  MUFU.RCP R16, R16 ;  /* 0x0000001000107308 */ /* 0x001e180000001000 */
[----:B------:R-:W-:Y:S02]  /*0f30*/  @!P3 IADD3 R12, PT, PT, R12, -R17, RZ ;  /* 0x800000110c0cb210 */ /* 0x000fe40007ffe0ff */
[----:B------:R-:W-:Y:S02]  /*0f40*/  @!P3 IADD3 R13, PT, PT, R13, 0x1, RZ ;  /* 0x000000010d0db810 */ /* 0x000fe40007ffe0ff */
[----:B------:R-:W-:Y:S01]  /*0f50*/  ISETP.GE.U32.AND P2, PT, R12, R9, PT ;  /* 0x000000090c00720c */ /* 0x000fe20003f46070 */
[----:B0-----:R-:W-:Y:S01]  /*0f60*/  VIADD R14, R16, 0xffffffe ;  /* 0x0ffffffe100e7836 */ /* 0x001fe20000000000 */
[----:B------:R-:W-:Y:S01]  /*0f70*/  LOP3.LUT R12, R0, R7, RZ, 0x3c, !PT ;  /* 0x00000007000c7212 */ /* 0x000fe200078e3cff */
[----:B------:R-:W0:Y:S01]  /*0f80*/  I2F.RP R16, R21 ;  /* 0x0000001500107306 */ /* 0x000e220000209400 */
[----:B------:R-:W-:Y:S02]  /*0f90*/  ISETP.NE.AND P3, PT, R7, RZ, PT ;  /* 0x000000ff0700720c */ /* 0x000fe40003f65270 */
[----:B------:R-:W-:-:S05]  /*0fa0*/  ISETP.GE.AND P1, PT, R12, RZ, PT ;  /* 0x000000ff0c00720c */ /* 0x000fca0003f26270 */
[----:B------:R1:W2:Y:S02]  /*0fb0*/  F2I.FTZ.U32.TRUNC.NTZ R15, R14 ;  /* 0x0000000e000f7305 */ /* 0x0002a4000021f000 */
[----:B------:R-:W-:-:S06]  /*0fc0*/  @P2 IADD3 R13, PT, PT, R13, 0x1, RZ ;  /* 0x000000010d0d2810 */ /* 0x000fcc0007ffe0ff */
[----:B------:R-:W-:Y:S01]  /*0fd0*/  @!P1 IADD3 R13, PT, PT, -R13, RZ, RZ ;  /* 0x000000ff0d0d9210 */ /* 0x000fe20007ffe1ff */
[----:B0-----:R-:W0:Y:S01]  /*0fe0*/  MUFU.RCP R16, R16 ;  /* 0x0000001000107308 */ /* 0x001e220000001000 */
[----:B------:R-:W-:Y:S02]  /*0ff0*/  @!P3 LOP3.LUT R13, RZ, R7, RZ, 0x33, !PT ;  /* 0x00000007ff0db212 */ /* 0x000fe400078e33ff */
[----:B-1----:R-:W-:Y:S01]  /*1000*/  MOV R14, RZ ;  /* 0x000000ff000e7202 */ /* 0x002fe20000000f00 */
[----:B--2---:R-:W-:-:S04]  /*1010*/  IMAD.MOV R12, RZ, RZ, -R15 ;  /* 0x000000ffff0c7224 */ /* 0x004fc800078e0a0f */
[----:B------:R-:W-:Y:S01]  /*1020*/  IMAD R17, R12, R19, RZ ;  /* 0x000000130c117224 */ /* 0x000fe200078e02ff */
[----:B------:R-:W-:-:S03]  /*1030*/  IABS R12, R13 ;  /* 0x0000000d000c7213 */ /* 0x000fc60000000000 */
[----:B------:R-:W-:-:S04]  /*1040*/  IMAD.HI.U32 R17, R15, R17, R14 ;  /* 0x000000110f117227 */ /* 0x000fc800078e000e */
[----:B------:R-:W-:-:S04]  /*1050*/  IMAD.MOV.U32 R14, RZ, RZ, R12 ;  /* 0x000000ffff0e7224 */ /* 0x000fc800078e000c */
[----:B------:R-:W-:-:S05]  /*1060*/  IMAD.HI.U32 R12, R17, R14, RZ ;  /* 0x0000000e110c7227 */ /* 0x000fca00078e00ff */
[----:B------:R-:W-:-:S05]  /*1070*/  IADD3 R15, PT, PT, -R12, RZ, RZ ;  /* 0x000000ff0c0f7210 */ /* 0x000fca0007ffe1ff */
[----:B------:R-:W-:Y:S02]  /*1080*/  IMAD R14, R19, R15, R14 ;  /* 0x0000000f130e7224 */ /* 0x000fe400078e020e */
[----:B0-----:R-:W-:-:S03]  /*1090*/  VIADD R15, R16, 0xffffffe ;  /* 0x0ffffffe100f7836 */ /* 0x001fc60000000000 */
[----:B------:R-:W-:-:S03]  /*10a0*/  ISETP.GT.U32.AND P3, PT, R19, R14, PT ;  /* 0x0000000e1300720c */ /* 0x000fc60003f64070 */
[----:B------:R-:W0:Y:S10]  /*10b0*/  F2I.FTZ.U32.TRUNC.NTZ R15, R15 ;  /* 0x0000000f000f7305 */ /* 0x000e34000021f000 */
[----:B------:R-:W-:-:S02]  /*10c0*/  @!P3 IADD3 R14, PT, PT, R14, -R19, RZ ;  /* 0x800000130e0eb210 */ /* 0x000fc40007ffe0ff */
[----:B------:R-:W-:Y:S02]  /*10d0*/  @!P3 IADD3 R12, PT, PT, R12, 0x1, RZ ;  /* 0x000000010c0cb810 */ /* 0x000fe40007ffe0ff */
[----:B------:R-:W-:Y:S02]  /*10e0*/  ISETP.GE.U32.AND P2, PT, R14, R19, PT ;  /* 0x000000130e00720c */ /* 0x000fe40003f46070 */
[----:B------:R-:W-:Y:S02]  /*10f0*/  LOP3.LUT R14, R13, R6, RZ, 0x3c, !PT ;  /* 0x000000060d0e7212 */ /* 0x000fe400078e3cff */
[----:B------:R-:W-:Y:S02]  /*1100*/  ISETP.NE.AND P3, PT, R6, RZ, PT ;  /* 0x000000ff0600720c */ /* 0x000fe40003f65270 */
[----:B------:R-:W-:Y:S01]  /*1110*/  ISETP.GE.AND P1, PT, R14, RZ, PT ;  /* 0x000000ff0e00720c */ /* 0x000fe20003f26270 */
[----:B------:R-:W-:-:S06]  /*1120*/  IMAD.MOV.U32 R14, RZ, RZ, RZ ;  /* 0x000000ffff0e7224 */ /* 0x000fcc00078e00ff */
[----:B------:R-:W-:-:S05]  /*1130*/  @P2 IADD3 R12, PT, PT, R12, 0x1, RZ ;  /* 0x000000010c0c2810 */ /* 0x000fca0007ffe0ff */
[----:B------:R-:W-:Y:S01]  /*1140*/  IMAD.MOV.U32 R17, RZ, RZ, R12 ;  /* 0x000000ffff117224 */ /* 0x000fe200078e000c */
[----:B0-----:R-:W-:-:S04]  /*1150*/  IADD3 R12, PT, PT, RZ, -R15, RZ ;  /* 0x8000000fff0c7210 */ /* 0x001fc80007ffe0ff */
[----:B------:R-:W-:Y:S01]  /*1160*/  @!P1 IADD3 R17, PT, PT, -R17, RZ, RZ ;  /* 0x000000ff11119210 */ /* 0x000fe20007ffe1ff */
[----:B------:R-:W-:Y:S01]  /*1170*/  IMAD R19, R12, R21, RZ ;  /* 0x000000150c137224 */ /* 0x000fe200078e02ff */
[----:B------:R-:W-:-:S03]  /*1180*/  @!P3 LOP3.LUT R17, RZ, R6, RZ, 0x33, !PT ;  /* 0x00000006ff11b212 */ /* 0x000fc600078e33ff */
[----:B------:R-:W-:Y:S01]  /*1190*/  IMAD.HI.U32 R19, R15, R19, R14 ;  /* 0x000000130f137227 */ /* 0x000fe200078e000e */
[----:B------:R-:W-:-:S04]  /*11a0*/  IABS R12, R17 ;  /* 0x00000011000c7213 */ /* 0x000fc80000000000 */
[----:B------:R-:W-:-:S05]  /*11b0*/  MOV R14, R12 ;  /* 0x0000000c000e7202 */ /* 0x000fca0000000f00 */
[----:B------:R-:W-:-:S05]  /*11c0*/  IMAD.HI.U32 R12, R19, R14, RZ ;  /* 0x0000000e130c7227 */ /* 0x000fca00078e00ff */
[----:B------:R-:W-:-:S05]  /*11d0*/  IADD3 R15, PT, PT, -R12, RZ, RZ ;  /* 0x000000ff0c0f7210 */ /* 0x000fca0007ffe1ff */
[----:B------:R-:W-:Y:S01]  /*11e0*/  IMAD R14, R21, R15, R14 ;  /* 0x0000000f150e7224 */ /* 0x000fe200078e020e */
[----:B------:R-:W-:-:S04]  /*11f0*/  IADD3 R15, PT, PT, -R17, RZ, RZ ;  /* 0x000000ff110f7210 */ /* 0x000fc80007ffe1ff */
[----:B------:R-:W-:Y:S01]  /*1200*/  ISETP.GT.U32.AND P2, PT, R21, R14, PT ;  /* 0x0000000e1500720c */ /* 0x000fe20003f44070 */
[----:B------:R-:W-:-:S12]  /*1210*/  IMAD R15, R6, R15, R13 ;  /* 0x0000000f060f7224 */ /* 0x000fd800078e020d */
[----:B------:R-:W-:Y:S01]  /*1220*/  @!P2 IMAD.IADD R14, R14, 0x1, -R21 ;  /* 0x000000010e0ea824 */ /* 0x000fe200078e0a15 */
[----:B------:R-:W-:-:S04]  /*1230*/  @!P2 IADD3 R12, PT, PT, R12, 0x1, RZ ;  /* 0x000000010c0ca810 */ /* 0x000fc80007ffe0ff */
[----:B------:R-:W-:Y:S02]  /*1240*/  ISETP.GE.U32.AND P1, PT, R14, R21, PT ;  /* 0x000000150e00720c */ /* 0x000fe40003f26070 */
[----:B------:R-:W-:-:S04]  /*1250*/  LOP3.LUT R14, R17, R8, RZ, 0x3c, !PT ;  /* 0x00000008110e7212 */ /* 0x000fc800078e3cff */
[----:B------:R-:W-:Y:S01]  /*1260*/  ISETP.GE.AND P3, PT, R14, RZ, PT ;  /* 0x000000ff0e00720c */ /* 0x000fe20003f66270 */
[----:B------:R-:W-:-:S04]  /*1270*/  IMAD.MOV R14, RZ, RZ, -R13 ;  /* 0x000000ffff0e7224 */ /* 0x000fc800078e0a0d */
[----:B------:R-:W-:Y:S01]  /*1280*/  IMAD R14, R7, R14, R0 ;  /* 0x0000000e070e7224 */ /* 0x000fe200078e0200 */
[----:B------:R-:W-:Y:S02]  /*1290*/  IADD3 R0, PT, PT, R2, R0, RZ ;  /* 0x0000000002007210 */ /* 0x000fe40007ffe0ff */
[----:B------:R-:W-:Y:S01]  /*12a0*/  @P1 IADD3 R12, PT, PT, R12, 0x1, RZ ;  /* 0x000000010c0c1810 */ /* 0x000fe20007ffe0ff */
[----:B------:R-:W-:Y:S01]  /*12b0*/  IMAD R14, R14, UR12, RZ ;  /* 0x0000000c0e0e7c24 */ /* 0x000fe2000f8e02ff */
[----:B------:R-:W-:-:S03]  /*12c0*/  ISETP.GE.AND P1, PT, R0, R3, PT ;  /* 0x000000030000720c */ /* 0x000fc60003f26270 */
[----:B------:R-:W-:Y:S01]  /*12d0*/  @!P3 IADD3 R12, PT, PT, -R12, RZ, RZ ;  /* 0x000000ff0c0cb210 */ /* 0x000fe20007ffe1ff */
[----:B------:R-:W-:-:S03]  /*12e0*/  IMAD R14, R15, UR13, R14 ;  /* 0x0000000d0f0e7c24 */ /* 0x000fc6000f8e020e */
[----:B------:R-:W-:-:S05]  /*12f0*/  SEL R12, R10, R12, !P0 ;  /* 0x0000000c0a0c7207 */ /* 0x000fca0004000000 */
[----:B------:R-:W-:-:S04]  /*1300*/  IMAD.MOV R13, RZ, RZ, -R12 ;  /* 0x000000ffff0d7224 */ /* 0x000fc800078e0a0c */
[----:B------:R-:W-:-:S04]  /*1310*/  IMAD R13, R8, R13, R17 ;  /* 0x0000000d080d7224 */ /* 0x000fc800078e0211 */
[----:B------:R-:W-:-:S04]  /*1320*/  IMAD R13, R13, UR14, R14 ;  /* 0x0000000e0d0d7c24 */ /* 0x000fc8000f8e020e */
[----:B------:R-:W-:-:S04]  /*1330*/  IMAD R13, R12, UR15, R13 ;  /* 0x0000000f0c0d7c24 */ /* 0x000fc8000f8e020d */
[----:B------:R-:W-:-:S05]  /*1340*/  IMAD.WIDE R12, R13, 0x4, R4 ;  /* 0x000000040d0c7825 */ /* 0x000fca00078e0204 */
[----:B------:R1:W-:Y:S01]  /*1350*/  STG.E desc[UR10][R12.64], RZ ;  /* 0x000000ff0c007986 */ /* 0x0003e2000c10190a */
[----:B------:R-:W-:Y:S05]  /*1360*/  @!P1 BRA `(.L_x_18) ;  /* 0xfffffff800c89947 */ /* 0x000fea000383ffff */
[----:B------:R-:W-:Y:S05]  /*1370*/  EXIT ;  /* 0x000000000000794d */ /* 0x000fea0003800000 */
.L_x_17:
[----:B------:R-:W-:Y:S02]  /*1380*/  ULOP3.LUT UR4, UR5, 0x7, URZ, 0xc0, !UPT ;  /* 0x0000000705047892 */ /* 0x000fe4000f8ec0ff */
[----:B------:R-:W-:Y:S02]  /*1390*/  ULOP3.LUT UR9, UR5, 0x3, URZ, 0xc0, !UPT ;  /* 0x0000000305097892 */ /* 0x000fe4000f8ec0ff */
[----:B------:R-:W-:Y:S01]  /*13a0*/  UIADD3 UR4, UPT, UPT, UR4, -0x1, URZ ;  /* 0xffffffff04047890 */ /* 0x000fe2000fffe0ff */
[----:B------:R-:W1:Y:S01]  /*13b0*/  LDCU UR12, c[0x0][0x3bc] ;  /* 0x00007780ff0c77ac */ /* 0x000e620008000800 */
[----:B------:R-:W-:Y:S02]  /*13c0*/  ULOP3.LUT UR5, UR5, 0x7ffffff8, URZ, 0xc0, !UPT ;  /* 0x7ffffff805057892 */ /* 0x000fe4000f8ec0ff */
[----:B------:R-:W-:-:S11]  /*13d0*/  UISETP.GE.U32.AND UP0, UPT, UR4, 0x3, UPT ;  /* 0x000000030400788c */ /* 0x000fd6000bf06070 */
.L_x_26:
[----:B--2---:R-:W2:Y:S01]  /*13e0*/  LDC R5, c[0x0][0x380] ;  /* 0x0000e000ff057b82 */ /* 0x004ea20000000800 */
[----:B------:R-:W-:Y:S01]  /*13f0*/  IABS R10, R0 ;  /* 0x00000000000a7213 */ /* 0x000fe20000000000 */
[----:B------:R-:W3:Y:S06]  /*1400*/  LDCU.64 UR6, c[0x0][0x3f0] ;  /* 0x00007e00ff0677ac */ /* 0x000eec0008000a00 */
[----:B------:R-:W4:Y:S08]  /*1410*/  LDC R6, c[0x0][0x384] ;  /* 0x0000e100ff067b82 */ /* 0x000f300000000800 */
[----:B------:R-:W5:Y:S01]  /*1420*/  LDC R17, c[0x0][0x394] ;  /* 0x0000e500ff117b82 */ /* 0x000f620000000800 */
[----:B--2---:R-:W-:-:S04]  /*1430*/  IABS R11, R5 ;  /* 0x00000005000b7213 */ /* 0x004fc80000000000 */
[----:B0-----:R-:W0:Y:S01]  /*1440*/  I2F.RP R3, R11 ;  /* 0x0000000b00037306 */ /* 0x001e220000209400 */
[----:B----4-:R-:W-:-:S07]  /*1450*/  IABS R12, R6 ;  /* 0x00000006000c7213 */ /* 0x010fce0000000000 */
[----:B0-----:R-:W0:Y:S02]  /*1460*/  MUFU.RCP R3, R3 ;  /* 0x0000000300037308 */ /* 0x001e240000001000 */
[----:B0-----:R-:W-:-:S06]  /*1470*/  IADD3 R8, PT, PT, R3, 0xffffffe, RZ ;  /* 0x0ffffffe03087810 */ /* 0x001fcc0007ffe0ff */
[----:B------:R0:W2:Y:S02]  /*1480*/  F2I.FTZ.U32.TRUNC.NTZ R9, R8 ;  /* 0x0000000800097305 */ /* 0x0000a4000021f000 */
[----:B0-----:R-:W-:Y:S02]  /*1490*/  HFMA2 R8, -RZ, RZ, 0, 0 ;  /* 0x00000000ff087431 */ /* 0x001fe400000001ff */
[----:B--2---:R-:W-:-:S04]  /*14a0*/  IMAD.MOV R4, RZ, RZ, -R9 ;  /* 0x000000ffff047224 */ /* 0x004fc800078e0a09 */
[----:B------:R-:W-:Y:S01]  /*14b0*/  IMAD R7, R4, R11, RZ ;  /* 0x0000000b04077224 */ /* 0x000fe200078e02ff */
[----:B------:R-:W-:Y:S01]  /*14c0*/  MOV R4, R10 ;  /* 0x0000000a00047202 */ /* 0x000fe20000000f00 */
[----:B------:R-:W-:Y:S02]  /*14d0*/  IMAD.MOV.U32 R10, RZ, RZ, R12 ;  /* 0x000000ffff0a7224 */ /* 0x000fe400078e000c */
[----:B------:R-:W-:Y:S02]  /*14e0*/  IMAD.HI.U32 R7, R9, R7, R8 ;  /* 0x0000000709077227 */ /* 0x000fe400078e0008 */
        /* <DEDUP_REMOVED lines=11> */
[----:B------:R-:W-:Y:S01]  /*15a0*/  ISETP.GE.U32.AND P0, PT, R4, R11, PT ;  /* 0x0000000b0400720c */ /* 0x000fe20003f06070 */
[----:B------:R0:W2:Y:S01]  /*15b0*/  F2I.FTZ.U32.TRUNC.NTZ R9, R8 ;  /* 0x0000000800097305 */ /* 0x0000a2000021f000 */
[----:B------:R-:W4:Y:S01]  /*15c0*/  LDC R4, c[0x0][0x39c] ;  /* 0x0000e700ff047b82 */ /* 0x000f220000000800 */
[----:B------:R-:W-:Y:S01]  /*15d0*/  ISETP.NE.AND P1, PT, R5, RZ, PT ;  /* 0x000000ff0500720c */ /* 0x000fe20003f25270 */
[----:B0-----:R-:W-:-:S09]  /*15e0*/  IMAD.MOV.U32 R8, RZ, RZ, RZ ;  /* 0x000000ffff087224 */ /* 0x001fd200078e00ff */
[----:B------:R-:W-:-:S05]  /*15f0*/  @P0 IADD3 R3, PT, PT, R3, 0x1, RZ ;  /* 0x0000000103030810 */ /* 0x000fca0007ffe0ff */
[----:B------:R-:W-:Y:S01]  /*1600*/  IMAD.MOV.U32 R13, RZ, RZ, R3 ;  /* 0x000000ffff0d7224 */ /* 0x000fe200078e0003 */
[----:B--2---:R-:W-:-:S04]  /*1610*/  IADD3 R3, PT, PT, RZ, -R9, RZ ;  /* 0x80000009ff037210 */ /* 0x004fc80007ffe0ff */
[----:B------:R-:W-:Y:S01]  /*1620*/  @!P2 IADD3 R13, PT, PT, -R13, RZ, RZ ;  /* 0x000000ff0d0da210 */ /* 0x000fe20007ffe1ff */
[----:B------:R-:W-:Y:S01]  /*1630*/  IMAD R3, R3, R10, RZ ;  /* 0x0000000a03037224 */ /* 0x000fe200078e02ff */
[----:B------:R-:W-:Y:S02]  /*1640*/  @!P1 LOP3.LUT R13, RZ, R5, RZ, 0x33, !PT ;  /* 0x00000005ff0d9212 */ /* 0x000fe400078e33ff */
[----:B----4-:R-:W-:Y:S01]  /*1650*/  IABS R12, R4 ;  /* 0x00000004000c7213 */ /* 0x010fe20000000000 */
[----:B------:R-:W-:Y:S01]  /*1660*/  IMAD.HI.U32 R8, R9, R3, R8 ;  /* 0x0000000309087227 */ /* 0x000fe200078e0008 */
[----:B------:R-:W-:Y:S02]  /*1670*/  IABS R7, R13 ;  /* 0x0000000d00077213 */ /* 0x000fe40000000000 */
[----:B------:R-:W0:Y:S03]  /*1680*/  I2F.RP R11, R12 ;  /* 0x0000000c000b7306 */ /* 0x000e260000209400 */
[----:B------:R-:W-:-:S05]  /*1690*/  IMAD.HI.U32 R3, R8, R7, RZ ;  /* 0x0000000708037227 */ /* 0x000fca00078e00ff */
[----:B------:R-:W-:-:S05]  /*16a0*/  IADD3 R8, PT, PT, -R3, RZ, RZ ;  /* 0x000000ff03087210 */ /* 0x000fca0007ffe1ff */
[C---:B------:R-:W-:Y:S01]  /*16b0*/  IMAD R7, R10.reuse, R8, R7 ;  /* 0x000000080a077224 */ /* 0x040fe200078e0207 */
[----:B0-----:R-:W0:Y:S04]  /*16c0*/  MUFU.RCP R11, R11 ;  /* 0x0000000b000b7308 */ /* 0x001e280000001000 */
[----:B------:R-:W-:-:S13]  /*16d0*/  ISETP.GT.U32.AND P1, PT, R10, R7, PT ;  /* 0x000000070a00720c */ /* 0x000fda0003f24070 */
[-C--:B------:R-:W-:Y:S01]  /*16e0*/  @!P1 IADD3 R7, PT, PT, R7, -R10.reuse, RZ ;  /* 0x8000000a07079210 */ /* 0x080fe20007ffe0ff */
[----:B0-----:R-:W-:Y:S01]  /*16f0*/  VIADD R8, R11, 0xffffffe ;  /* 0x0ffffffe0b087836 */ /* 0x001fe20000000000 */
[----:B------:R-:W-:Y:S02]  /*1700*/  @!P1 IADD3 R3, PT, PT, R3, 0x1, RZ ;  /* 0x0000000103039810 */ /* 0x000fe40007ffe0ff */
[----:B------:R-:W-:Y:S01]  /*1710*/  ISETP.GE.U32.AND P0, PT, R7, R10, PT ;  /* 0x0000000a0700720c */ /* 0x000fe20003f06070 */
[----:B------:R0:W2:Y:S01]  /*1720*/  F2I.FTZ.U32.TRUNC.NTZ R9, R8 ;  /* 0x0000000800097305 */ /* 0x0000a2000021f000 */
[----:B------:R-:W-:Y:S02]  /*1730*/  LOP3.LUT R7, R13, R6, RZ, 0x3c, !PT ;  /* 0x000000060d077212 */ /* 0x000fe400078e3cff */
[----:B------:R-:W-:Y:S02]  /*1740*/  ISETP.NE.AND P1, PT, R6, RZ, PT ;  /* 0x000000ff0600720c */ /* 0x000fe40003f25270 */
[----:B------:R-:W-:-:S02]  /*1750*/  ISETP.GE.AND P2, PT, R7, RZ, PT ;  /* 0x000000ff0700720c */ /* 0x000fc40003f46270 */
[----:B------:R-:W-:Y:S01]  /*1760*/  MOV R10, RZ ;  /* 0x000000ff000a7202 */ /* 0x000fe20000000f00 */
[----:B0-----:R-:W-:-:S04]  /*1770*/  IMAD.MOV.U32 R8, RZ, RZ, RZ ;  /* 0x000000ffff087224 */ /* 0x001fc800078e00ff */
[----:B------:R-:W-:-:S05]  /*1780*/  @P0 IADD3 R3, PT, PT, R3, 0x1, RZ ;  /* 0x0000000103030810 */ /* 0x000fca0007ffe0ff */
[----:B------:R-:W-:Y:S01]  /*1790*/  IMAD.MOV.U32 R15, RZ, RZ, R3 ;  /* 0x000000ffff0f7224 */ /* 0x000fe200078e0003 */
[----:B--2---:R-:W-:-:S04]  /*17a0*/  IADD3 R3, PT, PT, RZ, -R9, RZ ;  /* 0x80000009ff037210 */ /* 0x004fc80007ffe0ff */
[----:B------:R-:W-:Y:S01]  /*17b0*/  @!P2 IADD3 R15, PT, PT, -R15, RZ, RZ ;  /* 0x000000ff0f0fa210 */ /* 0x000fe20007ffe1ff */
[----:B------:R-:W-:Y:S01]  /*17c0*/  IMAD R3, R3, R12, RZ ;  /* 0x0000000c03037224 */ /* 0x000fe200078e02ff */
[----:B------:R-:W-:-:S03]  /*17d0*/  @!P1 LOP3.LUT R15, RZ, R6, RZ, 0x33, !PT ;  /* 0x00000006ff0f9212 */ /* 0x000fc600078e33ff */
[----:B------:R-:W-:Y:S01]  /*17e0*/  IMAD.HI.U32 R8, R9, R3, R8 ;  /* 0x0000000309087227 */ /* 0x000fe200078e0008 */
[----:B------:R-:W-:Y:S02]  /*17f0*/  IABS R7, R15 ;  /* 0x0000000f00077213 */ /* 0x000fe40000000000 */
[----:B------:R-:W-:-:S03]  /*1800*/  IADD3 R9, PT, PT, -R15, RZ, RZ ;  /* 0x000000ff0f097210 */ /* 0x000fc60007ffe1ff */
[----:B------:R-:W-:-:S04]  /*1810*/  IMAD.HI.U32 R3, R8, R7, RZ ;  /* 0x0000000708037227 */ /* 0x000fc800078e00ff */
[----:B------:R-:W-:Y:S01]  /*1820*/  IMAD R6, R6, R9, R13 ;  /* 0x0000000906067224 */ /* 0x000fe200078e020d */
[----:B------:R-:W-:Y:S01]  /*1830*/  IADD3 R8, PT, PT, -R3, RZ, RZ ;  /* 0x000000ff03087210 */ /* 0x000fe20007ffe1ff */
[----:B------:R-:W-:-:S04]  /*1840*/  IMAD.MOV.U32 R9, RZ, RZ, RZ ;  /* 0x000000ffff097224 */ /* 0x000fc800078e00ff */
[C---:B------:R-:W-:Y:S02]  /*1850*/  IMAD R7, R12.reuse, R8, R7 ;  /* 0x000000080c077224 */ /* 0x040fe400078e0207 */
[----:B------:R-:W3:Y:S03]  /*1860*/  LDC R8, c[0x0][0x398] ;  /* 0x0000e600ff087b82 */ /* 0x000ee60000000800 */
[----:B------:R-:W-:-:S13]  /*1870*/  ISETP.GT.U32.AND P1, PT, R12, R7, PT ;  /* 0x000000070c00720c */ /* 0x000fda0003f24070 */
[-C--:B------:R-:W-:Y:S01]  /*1880*/  @!P1 IADD3 R7, PT, PT, R7, -R12.reuse, RZ ;  /* 0x8000000c07079210 */ /* 0x080fe20007ffe0ff */
[----:B------:R-:W-:Y:S01]  /*1890*/  @!P1 VIADD R3, R3, 0x1 ;  /* 0x0000000103039836 */ /* 0x000fe20000000000 */
[----:B------:R-:W-:Y:S02]  /*18a0*/  ISETP.NE.AND P1, PT, R4, RZ, PT ;  /* 0x000000ff0400720c */ /* 0x000fe40003f25270 */
[----:B------:R-:W-:Y:S02]  /*18b0*/  ISETP.GE.U32.AND P0, PT, R7, R12, PT ;  /* 0x0000000c0700720c */ /* 0x000fe40003f06070 */
[----:B------:R-:W-:-:S04]  /*18c0*/  LOP3.LUT R7, R15, R4, RZ, 0x3c, !PT ;  /* 0x000000040f077212 */ /* 0x000fc800078e3cff */
[----:B------:R-:W-:Y:S02]  /*18d0*/  ISETP.GE.AND P2, PT, R7, RZ, PT ;  /* 0x000000ff0700720c */ /* 0x000fe40003f46270 */
[----:B------:R-:W-:-:S05]  /*18e0*/  IADD3 R7, PT, PT, -R13, RZ, RZ ;  /* 0x000000ff0d077210 */ /* 0x000fca0007ffe1ff */
[----:B------:R-:W-:Y:S01]  /*18f0*/  @P0 IADD3 R3, PT, PT, R3, 0x1, RZ ;  /* 0x0000000103030810 */ /* 0x000fe20007ffe0ff */
[----:B------:R-:W-:-:S05]  /*1900*/  IMAD R5, R5, R7, R0 ;  /* 0x0000000705057224 */ /* 0x000fca00078e0200 */
[----:B------:R-:W-:Y:S02]  /*1910*/  @!P2 IADD3 R3, PT, PT, -R3, RZ, RZ ;  /* 0x000000ff0303a210 */ /* 0x000fe40007ffe1ff */
[----:B------:R-:W-:-:S05]  /*1920*/  @!P1 LOP3.LUT R3, RZ, R4, RZ, 0x33, !PT ;  /* 0x00000004ff039212 */ /* 0x000fca00078e33ff */
[----:B------:R-:W-:Y:S02]  /*1930*/  IMAD.MOV R11, RZ, RZ, -R3 ;  /* 0x000000ffff0b7224 */ /* 0x000fe400078e0a03 */
[----:B---3--:R-:W-:Y:S02]  /*1940*/  IMAD R8, R3, UR7, R8 ;  /* 0x0000000703087c24 */ /* 0x008fe4000f8e0208 */
[----:B------:R-:W-:-:S04]  /*1950*/  IMAD R4, R4, R11, R15 ;  /* 0x0000000b04047224 */ /* 0x000fc800078e020f */
[----:B-----5:R-:W-:-:S07]  /*1960*/  IMAD R7, R4, UR6, R17 ;  /* 0x0000000604077c24 */ /* 0x020fce000f8e0211 */
.L_x_25:
[----:B------:R-:W0:Y:S01]  /*1970*/  LDCU.64 UR6, c[0x0][0x3c8] ;  /* 0x00007900ff0677ac */ /* 0x000e220008000a00 */
[C---:B------:R-:W-:Y:S01]  /*1980*/  IADD3 R12, PT, PT, R8.reuse, -0x8, RZ ;  /* 0xfffffff8080c7810 */ /* 0x040fe20007ffe0ff */
[C---:B------:R-:W-:Y:S01]  /*1990*/  VIADD R14, R8.reuse, 0xfffffffd ;  /* 0xfffffffd080e7836 */ /* 0x040fe20000000000 */
[C---:B------:R-:W-:Y:S01]  /*19a0*/  IADD3 R16, PT, PT, R8.reuse, -0x4, RZ ;  /* 0xfffffffc08107810 */ /* 0x040fe20007ffe0ff */
[----:B------:R-:W2:Y:S01]  /*19b0*/  LDCU UR8, c[0x0][0x3b0] ;  /* 0x00007600ff0877ac */ /* 0x000ea20008000800 */
[C---:B------:R-:W-:Y:S01]  /*19c0*/  IADD3 R18, PT, PT, R8.reuse, -0x5, RZ ;  /* 0xfffffffb08127810 */ /* 0x040fe20007ffe0ff */
[C---:B------:R-:W-:Y:S01]  /*19d0*/  VIADD R20, R8.reuse, 0xfffffff9 ;  /* 0xfffffff908147836 */ /* 0x040fe20000000000 */
[C---:B------:R-:W-:Y:S01]  /*19e0*/  IADD3 R22, PT, PT, R8.reuse, -0x2, RZ ;  /* 0xfffffffe08167810 */ /* 0x040fe20007ffe0ff */
[----:B------:R-:W3:Y:S01]  /*19f0*/  LDCU UR13, c[0x0][0x3bc] ;  /* 0x00007780ff0d77ac */ /* 0x000ee20008000800 */
[C---:B------:R-:W-:Y:S01]  /*1a00*/  IADD3 R24, PT, PT, R8.reuse, -0x1, RZ ;  /* 0xffffffff08187810 */ /* 0x040fe20007ffe0ff */
[----:B------:R-:W-:Y:S01]  /*1a10*/  VIADD R26, R8, 0xfffffffa ;  /* 0xfffffffa081a7836 */ /* 0x000fe20000000000 */
[----:B------:R-:W4:Y:S01]  /*1a20*/  LDCU UR4, c[0x0][0x3b4] ;  /* 0x00007680ff0477ac */ /* 0x000f220008000800 */
[----:B0-----:R-:W-:Y:S01]  /*1a30*/  IMAD R11, R6, UR6, RZ ;  /* 0x00000006060b7c24 */ /* 0x001fe2000f8e02ff */
[----:B------:R-:W0:Y:S01]  /*1a40*/  LDCU UR6, c[0x0][0x388] ;  /* 0x00007100ff0677ac */ /* 0x000e220008000800 */
[----:B--2---:R-:W-:-:S02]  /*1a50*/  IMAD R13, R5, UR8, RZ ;  /* 0x00000008050d7c24 */ /* 0x004fc4000f8e02ff */
[----:B------:R-:W-:Y:S02]  /*1a60*/  IMAD R11, R10, UR7, R11 ;  /* 0x000000070a0b7c24 */ /* 0x000fe4000f8e020b */
[--C-:B---3--:R-:W-:Y:S02]  /*1a70*/  IMAD R15, R12, UR13, R13.reuse ;  /* 0x0000000d0c0f7c24 */ /* 0x108fe4000f8e020d */
[--C-:B------:R-:W-:Y:S02]  /*1a80*/  IMAD R17, R14, UR13, R13.reuse ;  /* 0x0000000d0e117c24 */ /* 0x100fe4000f8e020d */
[--C-:B------:R-:W-:Y:S02]  /*1a90*/  IMAD R19, R16, UR13, R13.reuse ;  /* 0x0000000d10137c24 */ /* 0x100fe4000f8e020d */
[--C-:B------:R-:W-:Y:S02]  /*1aa0*/  IMAD R21, R18, UR13, R13.reuse ;  /* 0x0000000d12157c24 */ /* 0x100fe4000f8e020d */
[----:B------:R-:W-:-:S02]  /*1ab0*/  IMAD R23, R20, UR13, R13 ;  /* 0x0000000d14177c24 */ /* 0x000fc4000f8e020d */
[--C-:B------:R-:W-:Y:S02]  /*1ac0*/  IMAD R25, R22, UR13, R13.reuse ;  /* 0x0000000d16197c24 */ /* 0x100fe4000f8e020d */
[--C-:B------:R-:W-:Y:S02]  /*1ad0*/  IMAD R27, R24, UR13, R13.reuse ;  /* 0x0000000d181b7c24 */ /* 0x100fe4000f8e020d */
[--C-:B------:R-:W-:Y:S02]  /*1ae0*/  IMAD R29, R26, UR13, R13.reuse ;  /* 0x0000000d1a1d7c24 */ /* 0x100fe4000f8e020d */
[C---:B----4-:R-:W-:Y:S02]  /*1af0*/  IMAD R12, R10.reuse, UR4, R13 ;  /* 0x000000040a0c7c24 */ /* 0x050fe4000f8e020d */
[C---:B------:R-:W-:Y:S02]  /*1b00*/  IMAD R13, R10.reuse, UR4, R15 ;  /* 0x000000040a0d7c24 */ /* 0x040fe4000f8e020f */
[----:B------:R-:W-:-:S02]  /*1b10*/  IMAD R14, R10, UR4, R17 ;  /* 0x000000040a0e7c24 */ /* 0x000fc4000f8e0211 */
[C---:B------:R-:W-:Y:S02]  /*1b20*/  IMAD R15, R10.reuse, UR4, R19 ;  /* 0x000000040a0f7c24 */ /* 0x040fe4000f8e0213 */
[C---:B------:R-:W-:Y:S01]  /*1b30*/  IMAD R16, R10.reuse, UR4, R21 ;  /* 0x000000040a107c24 */ /* 0x040fe2000f8e0215 */
[----:B------:R-:W-:Y:S01]  /*1b40*/  MOV R21, RZ ;  /* 0x000000ff00157202 */ /* 0x000fe20000000f00 */
[C---:B------:R-:W-:Y:S02]  /*1b50*/  IMAD R17, R10.reuse, UR4, R23 ;  /* 0x000000040a117c24 */ /* 0x040fe4000f8e0217 */
[C---:B------:R-:W-:Y:S02]  /*1b60*/  IMAD R18, R10.reuse, UR4, R25 ;  /* 0x000000040a127c24 */ /* 0x040fe4000f8e0219 */
[C---:B------:R-:W-:Y:S02]  /*1b70*/  IMAD R19, R10.reuse, UR4, R29 ;  /* 0x000000040a137c24 */ /* 0x040fe4000f8e021d */
[C---:B------:R-:W-:Y:S01]  /*1b80*/  IMAD R20, R10.reuse, UR4, R27 ;  /* 0x000000040a147c24 */ /* 0x040fe2000f8e021b */
[----:B------:R-:W-:-:S04]  /*1b90*/  IADD3 R10, PT, PT, R10, 0x1, RZ ;  /* 0x000000010a0a7810 */ /* 0x000fc80007ffe0ff */
[----:B0-----:R-:W-:-:S13]  /*1ba0*/  ISETP.NE.AND P1, PT, R10, UR6, PT ;  /* 0x000000060a007c0c */ /* 0x001fda000bf25270 */
.L_x_24:
[----:B------:R-:W0:Y:S01]  /*1bb0*/  LDCU UR7, c[0x0][0x398] ;  /* 0x00007300ff0777ac */ /* 0x000e220008000800 */
[----:B------:R-:W-:Y:S01]  /*1bc0*/  LOP3.LUT R22, RZ, R21, RZ, 0x33, !PT ;  /* 0x00000015ff167212 */ /* 0x000fe200078e33ff */
[----:B------:R-:W-:Y:S01]  /*1bd0*/  HFMA2 R32, -RZ, RZ, 0, 0 ;  /* 0x00000000ff207431 */ /* 0x000fe200000001ff */
[----:B------:R-:W2:Y:S02]  /*1be0*/  LDCU UR4, c[0x0][0x3d0] ;  /* 0x00007a00ff0477ac */ /* 0x000ea40008000800 */
[----:B------:R-:W-:Y:S01]  /*1bf0*/  IADD3 R35, PT, PT, R7, R22, RZ ;  /* 0x0000001607237210 */ /* 0x000fe20007ffe0ff */
[----:B------:R-:W3:Y:S01]  /*1c00*/  LDCU UR8, c[0x0][0x394] ;  /* 0x00007280ff0877ac */ /* 0x000ee20008000800 */
[----:B------:R-:W4:Y:S01]  /*1c10*/  LDCU UR6, c[0x0][0x3b8] ;  /* 0x00007700ff0677ac */ /* 0x000f220008000800 */
[----:B0-----:R-:W-:Y:S01]  /*1c20*/  UISETP.GE.U32.AND UP1, UPT, UR7, 0x8, UPT ;  /* 0x000000080700788c */ /* 0x001fe2000bf26070 */
[C---:B--2---:R-:W-:Y:S02]  /*1c30*/  IMAD R26, R21.reuse, UR4, R11 ;  /* 0x00000004151a7c24 */ /* 0x044fe4000f8e020b */
[----:B------:R-:W-:-:S05]  /*1c40*/  VIADD R21, R21, 0x1 ;  /* 0x0000000115157836 */ /* 0x000fca0000000000 */
[----:B---3--:R-:W-:Y:S01]  /*1c50*/  ISETP.NE.AND P2, PT, R21, UR8, PT ;  /* 0x0000000815007c0c */ /* 0x008fe2000bf45270 */
[----:B----4-:R-:W-:Y:S01]  /*1c60*/  IMAD R27, R35, UR6, R12 ;  /* 0x00000006231b7c24 */ /* 0x010fe2000f8e020c */
[----:B------:R-:W-:Y:S11]  /*1c70*/  BRA.U !UP1, `(.L_x_19) ;  /* 0x0000000509147547 */ /* 0x000ff6000b800000 */
[----:B------:R-:W0:Y:S01]  /*1c80*/  LDCU UR4, c[0x0][0x3b8] ;  /* 0x00007700ff0477ac */ /* 0x000e220008000800 */
[----:B------:R-:W-:Y:S01]  /*1c90*/  IMAD.MOV.U32 R36, RZ, RZ, R26 ;  /* 0x000000ffff247224 */ /* 0x000fe200078e001a */
[----:B------:R-:W-:-:S06]  /*1ca0*/  UIADD3 UR6, UPT, UPT, -UR5, URZ, URZ ;  /* 0x000000ff05067290 */ /* 0x000fcc000fffe1ff */
[----:B------:R-:W-:Y:S01]  /*1cb0*/  MOV R39, UR6 ;  /* 0x0000000600277c02 */ /* 0x000fe20008000f00 */
[C---:B0-----:R-:W-:Y:S02]  /*1cc0*/  IMAD R28, R35.reuse, UR4, R14 ;  /* 0x00000004231c7c24 */ /* 0x041fe4000f8e020e */
[C---:B------:R-:W-:Y:S02]  /*1cd0*/  IMAD R29, R35.reuse, UR4, R15 ;  /* 0x00000004231d7c24 */ /* 0x040fe4000f8e020f */
[C---:B------:R-:W-:Y:S02]  /*1ce0*/  IMAD R30, R35.reuse, UR4, R16 ;  /* 0x00000004231e7c24 */ /* 0x040fe4000f8e0210 */
[C---:B------:R-:W-:Y:S02]  /*1cf0*/  IMAD R31, R35.reuse, UR4, R19 ;  /* 0x00000004231f7c24 */ /* 0x040fe4000f8e0213 */
[C---:B------:R-:W-:Y:S02]  /*1d00*/  IMAD R32, R35.reuse, UR4, R17 ;  /* 0x0000000423207c24 */ /* 0x040fe4000f8e0211 */
[----:B------:R-:W-:-:S02]  /*1d10*/  IMAD R33, R35, UR4, R13 ;  /* 0x0000000423217c24 */ /* 0x000fc4000f8e020d */
[C---:B------:R-:W-:Y:S02]  /*1d20*/  IMAD R34, R35.reuse, UR4, R18 ;  /* 0x0000000423227c24 */ /* 0x040fe4000f8e0212 */
[----:B------:R-:W-:-:S07]  /*1d30*/  IMAD R35, R35, UR4, R20 ;  /* 0x0000000423237c24 */ /* 0x000fce000f8e0214 */
.L_x_20:
[----:B------:R-:W0:Y:S08]  /*1d40*/  LDC.64 R24, c[0x0][0x3a8] ;  /* 0x0000ea00ff187b82 */ /* 0x000e300000000a00 */
[----:B------:R-:W2:Y:S08]  /*1d50*/  LDC.64 R40, c[0x0][0x3c0] ;  /* 0x0000f000ff287b82 */ /* 0x000eb00000000a00 */
[----:B------:R-:W3:Y:S01]  /*1d60*/  LDC R38, c[0x0][0x3d4] ;  /* 0x0000f500ff267b82 */ /* 0x000ee20000000800 */
[----:B0-----:R-:W-:-:S06]  /*1d70*/  IMAD.WIDE R22, R35, 0x4, R24 ;  /* 0x0000000423167825 */ /* 0x001fcc00078e0218 */
[----:B------:R-:W4:Y:S01]  /*1d80*/  LDG.E R22, desc[UR10][R22.64] ;  /* 0x0000000a16167981 */ /* 0x000f22000c1e1900 */
[----:B--2---:R-:W-:-:S05]  /*1d90*/  IMAD.WIDE R40, R36, 0x4, R40 ;  /* 0x0000000424287825 */ /* 0x004fca00078e0228 */
[----:B------:R3:W4:Y:S02]  /*1da0*/  LDG.E R42, desc[UR10][R40.64] ;  /* 0x0000000a282a7981 */ /* 0x000724000c1e1900 */
[----:B---3--:R-:W-:-:S04]  /*1db0*/  IMAD.WIDE R40, R38, 0x4, R40 ;  /* 0x0000000426287825 */ /* 0x008fc800078e0228 */
[----:B----4-:R-:W-:Y:S01]  /*1dc0*/  FFMA R9, R42, R22, R9 ;  /* 0x000000162a097223 */ /* 0x010fe20000000009 */
[----:B------:R-:W-:Y:S01]  /*1dd0*/  IMAD.WIDE R22, R34, 0x4, R24 ;  /* 0x0000000422167825 */ /* 0x000fe200078e0218 */
[----:B------:R0:W2:Y:S04]  /*1de0*/  LDG.E R42, desc[UR10][R40.64] ;  /* 0x0000000a282a7981 */ /* 0x0000a8000c1e1900 */
[----:B------:R3:W2:Y:S01]  /*1df0*/  LDG.E R37, desc[UR10][R22.64] ;  /* 0x0000000a16257981 */ /* 0x0006a2000c1e1900 */
[----:B0-----:R-:W-:-:S04]  /*1e00*/  IMAD.WIDE R40, R38, 0x4, R40 ;  /* 0x0000000426287825 */ /* 0x001fc800078e0228 */
[----:B---3--:R-:W-:Y:S01]  /*1e10*/  IMAD.WIDE R22, R28, 0x4, R24 ;  /* 0x000000041c167825 */ /* 0x008fe200078e0218 */
[----:B------:R0:W3:Y:S04]  /*1e20*/  LDG.E R44, desc[UR10][R40.64] ;  /* 0x0000000a282c7981 */ /* 0x0000e8000c1e1900 */
[----:B------:R4:W3:Y:S01]  /*1e30*/  LDG.E R43, desc[UR10][R22.64] ;  /* 0x0000000a162b7981 */ /* 0x0008e2000c1e1900 */
[----:B0-----:R-:W-:-:S04]  /*1e40*/  IMAD.WIDE R40, R38, 0x4, R40 ;  /* 0x0000000426287825 */ /* 0x001fc800078e0228 */
[----:B----4-:R-:W-:-:S04]  /*1e50*/  IMAD.WIDE R22, R29, 0x4, R24 ;  /* 0x000000041d167825 */ /* 0x010fc800078e0218 */
[----:B--2---:R-:W-:Y:S02]  /*1e60*/  FFMA R9, R42, R37, R9 ;  /* 0x000000252a097223 */ /* 0x004fe40000000009 */
[----:B------:R0:W2:Y:S04]  /*1e70*/  LDG.E R37, desc[UR10][R22.64] ;  /* 0x0000000a16257981 */ /* 0x0000a8000c1e1900 */
[----:B------:R4:W2:Y:S01]  /*1e80*/  LDG.E R42, desc[UR10][R40.64] ;  /* 0x0000000a282a7981 */ /* 0x0008a2000c1e1900 */
[----:B0-----:R-:W-:-:S04]  /*1e90*/  IMAD.WIDE R22, R38, 0x4, R40 ;  /* 0x0000000426167825 */ /* 0x001fc800078e0228 */
[----:B----4-:R-:W-:-:S04]  /*1ea0*/  IMAD.WIDE R40, R30, 0x4, R24 ;  /* 0x000000041e287825 */ /* 0x010fc800078e0218 */
[----:B---3--:R-:W-:Y:S02]  /*1eb0*/  FFMA R9, R44, R43, R9 ;  /* 0x0000002b2c097223 */ /* 0x008fe40000000009 */
[----:B------:R0:W3:Y:S04]  /*1ec0*/  LDG.E R44, desc[UR10][R22.64] ;  /* 0x0000000a162c7981 */ /* 0x0000e8000c1e1900 */
[----:B------:R-:W3:Y:S01]  /*1ed0*/  LDG.E R43, desc[UR10][R40.64] ;  /* 0x0000000a282b7981 */ /* 0x000ee2000c1e1900 */
[----:B0-----:R-:W-:-:S05]  /*1ee0*/  IMAD.WIDE R22, R38, 0x4, R22 ;  /* 0x0000000426167825 */ /* 0x001fca00078e0216 */
[----:B------:R0:W4:Y:S02]  /*1ef0*/  LDG.E R41, desc[UR10][R22.64] ;  /* 0x0000000a16297981 */ /* 0x000124000c1e1900 */
[----:B0-----:R-:W-:-:S05]  /*1f00*/  IMAD.WIDE R22, R38, 0x4, R22 ;  /* 0x0000000426167825 */ /* 0x001fca00078e0216 */
[----:B------:R0:W5:Y:S02]  /*1f10*/  LDG.E R40, desc[UR10][R22.64] ;  /* 0x0000000a16287981 */ /* 0x000164000c1e1900 */
[----:B0-----:R-:W-:-:S04]  /*1f20*/  IMAD.WIDE R22, R38, 0x4, R22 ;  /* 0x0000000426167825 */ /* 0x001fc800078e0216 */
[----:B--2---:R-:W-:-:S04]  /*1f30*/  FFMA R37, R42, R37, R9 ;  /* 0x000000252a257223 */ /* 0x004fc80000000009 */
[----:B---3--:R-:W-:Y:S01]  /*1f40*/  FFMA R37, R44, R43, R37 ;  /* 0x0000002b2c257223 */ /* 0x008fe20000000025 */
[----:B------:R-:W-:-:S04]  /*1f50*/  IMAD.WIDE R42, R31, 0x4, R24 ;  /* 0x000000041f2a7825 */ /* 0x000fc800078e0218 */
[--C-:B------:R-:W-:Y:S02]  /*1f60*/  IMAD.WIDE R44, R32, 0x4, R24.reuse ;  /* 0x00000004202c7825 */ /* 0x100fe400078e0218 */
[----:B------:R-:W4:Y:S02]  /*1f70*/  LDG.E R42, desc[UR10][R42.64] ;  /* 0x0000000a2a2a7981 */ /* 0x000f24000c1e1900 */
[----:B------:R-:W-:Y:S02]  /*1f80*/  IMAD.WIDE R24, R33, 0x4, R24 ;  /* 0x0000000421187825 */ /* 0x000fe400078e0218 */
[----:B------:R-:W5:Y:S04]  /*1f90*/  LDG.E R9, desc[UR10][R44.64] ;  /* 0x0000000a2c097981 */ /* 0x000f68000c1e1900 */
[----:B------:R-:W2:Y:S04]  /*1fa0*/  LDG.E R25, desc[UR10][R24.64] ;  /* 0x0000000a18197981 */ /* 0x000ea8000c1e1900 */
[----:B------:R-:W2:Y:S01]  /*1fb0*/  LDG.E R24, desc[UR10][R22.64] ;  /* 0x0000000a16187981 */ /* 0x000ea2000c1e1900 */
[----:B------:R-:W-:-:S04]  /*1fc0*/  IADD3 R39, PT, PT, R39, 0x8, RZ ;  /* 0x0000000827277810 */ /* 0x000fc80007ffe0ff */
[----:B------:R-:W-:Y:S01]  /*1fd0*/  ISETP.NE.AND P0, PT, R39, RZ, PT ;  /* 0x000000ff2700720c */ /* 0x000fe20003f05270 */
[----:B------:R-:W-:Y:S02]  /*1fe0*/  IMAD R36, R38, 0x8, R36 ;  /* 0x0000000826247824 */ /* 0x000fe400078e0224 */
[----:B----4-:R-:W-:Y:S01]  /*1ff0*/  FFMA R37, R41, R42, R37 ;  /* 0x0000002a29257223 */ /* 0x010fe20000000025 */
[----:B-1----:R-:W-:-:S03]  /*2000*/  IMAD R41, RZ, RZ, -UR12 ;  /* 0x8000000cff297e24 */ /* 0x002fc6000f8e02ff */
[----:B-----5:R-:W-:Y:S01]  /*2010*/  FFMA R9, R40, R9, R37 ;  /* 0x0000000928097223 */ /* 0x020fe20000000025 */
[C---:B------:R-:W-:Y:S01]  /*2020*/  IMAD R30, R41.reuse, 0x8, R30 ;  /* 0x00000008291e7824 */ /* 0x040fe200078e021e */
[C---:B------:R-:W-:Y:S01]  /*2030*/  LEA R28, R41.reuse, R28, 0x3 ;  /* 0x0000001c291c7211 */ /* 0x040fe200078e18ff */
[C---:B------:R-:W-:Y:S01]  /*2040*/  IMAD R33, R41.reuse, 0x8, R33 ;  /* 0x0000000829217824 */ /* 0x040fe200078e0221 */
[C---:B------:R-:W-:Y:S02]  /*2050*/  LEA R29, R41.reuse, R29, 0x3 ;  /* 0x0000001d291d7211 */ /* 0x040fe400078e18ff */
[C---:B------:R-:W-:Y:S02]  /*2060*/  LEA R31, R41.reuse, R31, 0x3 ;  /* 0x0000001f291f7211 */ /* 0x040fe400078e18ff */
[C---:B------:R-:W-:Y:S02]  /*2070*/  LEA R32, R41.reuse, R32, 0x3 ;  /* 0x0000002029207211 */ /* 0x040fe400078e18ff */
[----:B------:R-:W-:-:S02]  /*2080*/  LEA R34, R41, R34, 0x3 ;  /* 0x0000002229227211 */ /* 0x000fc400078e18ff */
[----:B------:R-:W-:Y:S01]  /*2090*/  LEA R35, R41, R35, 0x3 ;  /* 0x0000002329237211 */ /* 0x000fe200078e18ff */
[----:B--2---:R-:W-:Y:S01]  /*20a0*/  FFMA R9, R24, R25, R9 ;  /* 0x0000001918097223 */ /* 0x004fe20000000009 */
[----:B------:R-:W-:Y:S06]  /*20b0*/  @P0 BRA `(.L_x_20) ;  /* 0xfffffffc00200947 */ /* 0x000fec000383ffff */
[----:B------:R-:W-:-:S07]  /*20c0*/  MOV R32, UR5 ;  /* 0x0000000500207c02 */ /* 0x000fce0008000f00 */
.L_x_19:
[----:B------:R-:W0:Y:S02]  /*20d0*/  LDCU UR4, c[0x0][0x398] ;  /* 0x00007300ff0477ac */ /* 0x000e240008000800 */
[----:B0-----:R-:W-:-:S04]  /*20e0*/  ULOP3.LUT UR4, UR4, 0x7, URZ, 0xc0, !UPT ;  /* 0x0000000704047892 */ /* 0x001fc8000f8ec0ff */
[----:B------:R-:W-:-:S09]  /*20f0*/  UISETP.NE.AND UP1, UPT, UR4, URZ, UPT ;  /* 0x000000ff0400728c */ /* 0x000fd2000bf25270 */
[----:B------:R-:W-:Y:S05]  /*2100*/  BRA.U !UP1, `(.L_x_21) ;  /* 0x0000000509307547 */ /* 0x000fea000b800000 */
[----:B------:R-:W-:Y:S01]  /*2110*/  UISETP.NE.AND UP1, UPT, UR9, URZ, UPT ;  /* 0x000000ff0900728c */ /* 0x000fe2000bf25270 */
[----:B------:R-:W-:Y:S10]  /*2120*/  BRA.U !UP0, `(.L_x_22) ;  /* 0x0000000108887547 */ /* 0x000ff4000b800000 */
[----:B------:R-:W0:Y:S01]  /*2130*/  LDC R33, c[0x0][0x3d4] ;  /* 0x0000f500ff217b82 */ /* 0x000e220000000800 */
[----:B------:R-:W-:Y:S02]  /*2140*/  LOP3.LUT R25, RZ, R32, RZ, 0x33, !PT ;  /* 0x00000020ff197212 */ /* 0x000fe400078e33ff */
[C---:B------:R-:W-:Y:S02]  /*2150*/  IADD3 R35, PT, PT, R8.reuse, -0x2, -R32 ;  /* 0xfffffffe08237810 */ /* 0x040fe40007ffe820 */
[----:B------:R-:W-:-:S03]  /*2160*/  IADD3 R25, PT, PT, R8, R25, RZ ;  /* 0x0000001908197210 */ /* 0x000fc60007ffe0ff */
[----:B------:R-:W2:Y:S08]  /*2170*/  LDC.64 R30, c[0x0][0x3c0] ;  /* 0x0000f000ff1e7b82 */ /* 0x000eb00000000a00 */
[----:B------:R-:W3:Y:S08]  /*2180*/  LDC R36, c[0x0][0x3bc] ;  /* 0x0000ef00ff247b82 */ /* 0x000ef00000000800 */
[----:B------:R-:W4:Y:S01]  /*2190*/  LDC.64 R22, c[0x0][0x3a8] ;  /* 0x0000ea00ff167b82 */ /* 0x000f220000000a00 */
[----:B0-----:R-:W-:-:S04]  /*21a0*/  IMAD R29, R32, R33, R26 ;  /* 0x00000021201d7224 */ /* 0x001fc800078e021a */
[----:B--2---:R-:W-:-:S05]  /*21b0*/  IMAD.WIDE R30, R29, 0x4, R30 ;  /* 0x000000041d1e7825 */ /* 0x004fca00078e021e */
[----:B------:R0:W2:Y:S01]  /*21c0*/  LDG.E R34, desc[UR10][R30.64] ;  /* 0x0000000a1e227981 */ /* 0x0000a2000c1e1900 */
[-CC-:B---3--:R-:W-:Y:S02]  /*21d0*/  IMAD R25, R25, R36.reuse, R27.reuse ;  /* 0x0000002419197224 */ /* 0x188fe400078e021b */
[CC--:B------:R-:W-:Y:S02]  /*21e0*/  IMAD R38, R35.reuse, R36.reuse, -R36 ;  /* 0x0000002423267224 */ /* 0x0c0fe400078e0a24 */
[----:B------:R-:W-:Y:S02]  /*21f0*/  IMAD R37, R35, R36, R27 ;  /* 0x0000002423257224 */ /* 0x000fe400078e021b */
[----:B----4-:R-:W-:-:S04]  /*2200*/  IMAD.WIDE R28, R25, 0x4, R22 ;  /* 0x00000004191c7825 */ /* 0x010fc800078e0216 */
[----:B------:R-:W-:Y:S01]  /*2210*/  IMAD.WIDE R24, R33, 0x4, R30 ;  /* 0x0000000421187825 */ /* 0x000fe200078e021e */
[----:B------:R3:W2:Y:S01]  /*2220*/  LDG.E R35, desc[UR10][R28.64] ;  /* 0x0000000a1c237981 */ /* 0x0006a2000c1e1900 */
[C-C-:B------:R-:W-:Y:S02]  /*2230*/  IADD3 R41, PT, PT, R27.reuse, -R36, R38.reuse ;  /* 0x800000241b297210 */ /* 0x140fe40007ffe026 */
[----:B------:R-:W-:Y:S02]  /*2240*/  IMAD.IADD R39, R27, 0x1, R38 ;  /* 0x000000011b277824 */ /* 0x000fe400078e0226 */
[----:B0-----:R-:W-:Y:S02]  /*2250*/  IMAD.WIDE R30, R37, 0x4, R22 ;  /* 0x00000004251e7825 */ /* 0x001fe400078e0216 */
[----:B------:R0:W4:Y:S02]  /*2260*/  LDG.E R37, desc[UR10][R24.64] ;  /* 0x0000000a18257981 */ /* 0x000124000c1e1900 */
[----:B---3--:R-:W-:-:S02]  /*2270*/  IMAD.WIDE R28, R33, 0x4, R24 ;  /* 0x00000004211c7825 */ /* 0x008fc400078e0218 */
[----:B------:R-:W4:Y:S04]  /*2280*/  LDG.E R38, desc[UR10][R30.64] ;  /* 0x0000000a1e267981 */ /* 0x000f28000c1e1900 */
[----:B------:R3:W5:Y:S01]  /*2290*/  LDG.E R36, desc[UR10][R28.64] ;  /* 0x0000000a1c247981 */ /* 0x000762000c1e1900 */
[----:B0-----:R-:W-:-:S04]  /*22a0*/  IMAD.WIDE R24, R39, 0x4, R22 ;  /* 0x0000000427187825 */ /* 0x001fc800078e0216 */
[----:B------:R-:W-:-:S04]  /*22b0*/  IMAD.WIDE R22, R41, 0x4, R22 ;  /* 0x0000000429167825 */ /* 0x000fc800078e0216 */
[----:B---3--:R-:W-:Y:S02]  /*22c0*/  IMAD.WIDE R28, R33, 0x4, R28 ;  /* 0x00000004211c7825 */ /* 0x008fe400078e021c */
[----:B------:R-:W5:Y:S04]  /*22d0*/  LDG.E R33, desc[UR10][R24.64] ;  /* 0x0000000a18217981 */ /* 0x000f68000c1e1900 */
[----:B------:R-:W3:Y:S04]  /*22e0*/  LDG.E R40, desc[UR10][R28.64] ;  /* 0x0000000a1c287981 */ /* 0x000ee8000c1e1900 */
[----:B------:R-:W3:Y:S01]  /*22f0*/  LDG.E R22, desc[UR10][R22.64] ;  /* 0x0000000a16167981 */ /* 0x000ee2000c1e1900 */
[----:B------:R-:W-:Y:S01]  /*2300*/  IADD3 R32, PT, PT, R32, 0x4, RZ ;  /* 0x0000000420207810 */ /* 0x000fe20007ffe0ff */
[----:B--2---:R-:W-:-:S04]  /*2310*/  FFMA R34, R34, R35, R9 ;  /* 0x0000002322227223 */ /* 0x004fc80000000009 */
[----:B----4-:R-:W-:-:S04]  /*2320*/  FFMA R37, R37, R38, R34 ;  /* 0x0000002625257223 */ /* 0x010fc80000000022 */
[----:B-----5:R-:W-:-:S04]  /*2330*/  FFMA R33, R36, R33, R37 ;  /* 0x0000002124217223 */ /* 0x020fc80000000025 */
[----:B---3--:R-:W-:-:S07]  /*2340*/  FFMA R9, R40, R22, R33 ;  /* 0x0000001628097223 */ /* 0x008fce0000000021 */
.L_x_22:
[----:B------:R-:W-:Y:S05]  /*2350*/  BRA.U !UP1, `(.L_x_21) ;  /* 0x00000001099c7547 */ /* 0x000fea000b800000 */
[----:B------:R-:W0:Y:S01]  /*2360*/  LDCU UR4, c[0x0][0x398] ;  /* 0x00007300ff0477ac */ /* 0x000e220008000800 */
[----:B------:R-:W-:Y:S02]  /*2370*/  UISETP.NE.AND UP1, UPT, UR9, 0x1, UPT ;  /* 0x000000010900788c */ /* 0x000fe4000bf25270 */
[----:B0-----:R-:W-:-:S07]  /*2380*/  ULOP3.LUT UP2, URZ, UR4, 0x1, URZ, 0xc0, !UPT ;  /* 0x0000000104ff7892 */ /* 0x001fce000f84c0ff */
[----:B------:R-:W-:Y:S05]  /*2390*/  BRA.U !UP1, `(.L_x_23) ;  /* 0x0000000109547547 */ /* 0x000fea000b800000 */
[----:B------:R-:W0:Y:S01]  /*23a0*/  LDC R33, c[0x0][0x3d4] ;  /* 0x0000f500ff217b82 */ /* 0x000e220000000800 */
[----:B------:R-:W2:Y:S01]  /*23b0*/  LDCU UR4, c[0x0][0x3bc] ;  /* 0x00007780ff0477ac */ /* 0x000ea20008000800 */
[----:B------:R-:W-:Y:S02]  /*23c0*/  LOP3.LUT R25, RZ, R32, RZ, 0x33, !PT ;  /* 0x00000020ff197212 */ /* 0x000fe400078e33ff */
[C---:B------:R-:W-:Y:S02]  /*23d0*/  IADD3 R28, PT, PT, R8.reuse, -0x2, -R32 ;  /* 0xfffffffe081c7810 */ /* 0x040fe40007ffe820 */
[----:B------:R-:W-:Y:S02]  /*23e0*/  IADD3 R24, PT, PT, R8, R25, RZ ;  /* 0x0000001908187210 */ /* 0x000fe40007ffe0ff */
[----:B------:R-:W3:Y:S08]  /*23f0*/  LDC.64 R30, c[0x0][0x3c0] ;  /* 0x0000f000ff1e7b82 */ /* 0x000ef00000000a00 */
[----:B------:R-:W4:Y:S01]  /*2400*/  LDC.64 R22, c[0x0][0x3a8] ;  /* 0x0000ea00ff167b82 */ /* 0x000f220000000a00 */
[----:B--2---:R-:W-:-:S02]  /*2410*/  IMAD R29, R24, UR4, R27 ;  /* 0x00000004181d7c24 */ /* 0x004fc4000f8e021b */
[----:B0-----:R-:W-:-:S04]  /*2420*/  IMAD R25, R32, R33, R26 ;  /* 0x0000002120197224 */ /* 0x001fc800078e021a */
[----:B---3--:R-:W-:-:S04]  /*2430*/  IMAD.WIDE R30, R25, 0x4, R30 ;  /* 0x00000004191e7825 */ /* 0x008fc800078e021e */
[----:B------:R-:W-:Y:S02]  /*2440*/  IMAD R25, R28, UR4, R27 ;  /* 0x000000041c197c24 */ /* 0x000fe4000f8e021b */
[----:B----4-:R-:W-:-:S04]  /*2450*/  IMAD.WIDE R28, R29, 0x4, R22 ;  /* 0x000000041d1c7825 */ /* 0x010fc800078e0216 */
[----:B------:R-:W-:Y:S02]  /*2460*/  IMAD.WIDE R22, R25, 0x4, R22 ;  /* 0x0000000419167825 */ /* 0x000fe400078e0216 */
[----:B------:R-:W2:Y:S02]  /*2470*/  LDG.E R28, desc[UR10][R28.64] ;  /* 0x0000000a1c1c7981 */ /* 0x000ea4000c1e1900 */
[----:B------:R-:W-:Y:S02]  /*2480*/  IMAD.WIDE R24, R33, 0x4, R30 ;  /* 0x0000000421187825 */ /* 0x000fe400078e021e */
[----:B------:R-:W2:Y:S04]  /*2490*/  LDG.E R30, desc[UR10][R30.64] ;  /* 0x0000000a1e1e7981 */ /* 0x000ea8000c1e1900 */
[----:B------:R-:W3:Y:S04]  /*24a0*/  LDG.E R22, desc[UR10][R22.64] ;  /* 0x0000000a16167981 */ /* 0x000ee8000c1e1900 */
[----:B------:R-:W3:Y:S01]  /*24b0*/  LDG.E R24, desc[UR10][R24.64] ;  /* 0x0000000a18187981 */ /* 0x000ee2000c1e1900 */
[----:B------:R-:W-:-:S02]  /*24c0*/  VIADD R32, R32, 0x2 ;  /* 0x0000000220207836 */ /* 0x000fc40000000000 */
[----:B--2---:R-:W-:-:S04]  /*24d0*/  FFMA R9, R30, R28, R9 ;  /* 0x0000001c1e097223 */ /* 0x004fc80000000009 */
[----:B---3--:R-:W-:-:S07]  /*24e0*/  FFMA R9, R24, R22, R9 ;  /* 0x0000001618097223 */ /* 0x008fce0000000009 */
.L_x_23:
[----:B------:R-:W-:Y:S05]  /*24f0*/  BRA.U !UP2, `(.L_x_21) ;  /* 0x000000010a347547 */ /* 0x000fea000b800000 */
[----:B------:R-:W0:Y:S01]  /*2500*/  LDC.64 R24, c[0x0][0x3c0] ;  /* 0x0000f000ff187b82 */ /* 0x000e220000000a00 */
[----:B------:R-:W2:Y:S01]  /*2510*/  LDCU UR4, c[0x0][0x3d4] ;  /* 0x00007a80ff0477ac */ /* 0x000ea20008000800 */
[----:B------:R-:W-:Y:S01]  /*2520*/  LOP3.LUT R29, RZ, R32, RZ, 0x33, !PT ;  /* 0x00000020ff1d7212 */ /* 0x000fe200078e33ff */
[----:B------:R-:W3:Y:S03]  /*2530*/  LDCU UR6, c[0x0][0x3bc] ;  /* 0x00007780ff0677ac */ /* 0x000ee60008000800 */
[----:B------:R-:W-:Y:S02]  /*2540*/  IADD3 R28, PT, PT, R8, R29, RZ ;  /* 0x0000001d081c7210 */ /* 0x000fe40007ffe0ff */
[----:B------:R-:W4:Y:S01]  /*2550*/  LDC.64 R22, c[0x0][0x3a8] ;  /* 0x0000ea00ff167b82 */ /* 0x000f220000000a00 */
[----:B--2---:R-:W-:Y:S02]  /*2560*/  IMAD R29, R32, UR4, R26 ;  /* 0x00000004201d7c24 */ /* 0x004fe4000f8e021a */
[----:B---3--:R-:W-:-:S02]  /*2570*/  IMAD R27, R28, UR6, R27 ;  /* 0x000000061c1b7c24 */ /* 0x008fc4000f8e021b */
[----:B0-----:R-:W-:-:S06]  /*2580*/  IMAD.WIDE R24, R29, 0x4, R24 ;  /* 0x000000041d187825 */ /* 0x001fcc00078e0218 */
[----:B------:R-:W2:Y:S01]  /*2590*/  LDG.E R24, desc[UR10][R24.64] ;  /* 0x0000000a18187981 */ /* 0x000ea2000c1e1900 */
[----:B----4-:R-:W-:-:S06]  /*25a0*/  IMAD.WIDE R22, R27, 0x4, R22 ;  /* 0x000000041b167825 */ /* 0x010fcc00078e0216 */
[----:B------:R-:W2:Y:S02]  /*25b0*/  LDG.E R22, desc[UR10][R22.64] ;  /* 0x0000000a16167981 */ /* 0x000ea4000c1e1900 */
[----:B--2---:R-:W-:-:S07]  /*25c0*/  FFMA R9, R24, R22, R9 ;  /* 0x0000001618097223 */ /* 0x004fce0000000009 */
.L_x_21:
[----:B------:R-:W-:Y:S05]  /*25d0*/  @P2 BRA `(.L_x_24) ;  /* 0xfffffff400742947 */ /* 0x000fea000383ffff */
[----:B------:R-:W-:Y:S05]  /*25e0*/  @P1 BRA `(.L_x_25) ;  /* 0xfffffff000e01947 */ /* 0x000fea000383ffff */
[----:B------:R-:W0:Y:S01]  /*25f0*/  LDCU.128 UR16, c[0x0][0x3e0] ;  /* 0x00007c00ff1077ac */ /* 0x000e220008000c00 */
[----:B------:R-:W2:Y:S01]  /*2600*/  LDC.64 R10, c[0x0][0x3d8] ;  /* 0x0000f600ff0a7b82 */ /* 0x000ea20000000a00 */
[----:B------:R-:W-:Y:S01]  /*2610*/  IADD3 R0, PT, PT, R2, R0, RZ ;  /* 0x0000000002007210 */ /* 0x000fe20007ffe0ff */
[----:B------:R-:W3:Y:S01]  /*2620*/  LDCU.64 UR6, c[0x0][0x380] ;  /* 0x00007000ff0677ac */ /* 0x000ee20008000a00 */
[----:B------:R-:W4:Y:S01]  /*2630*/  LDCU UR4, c[0x0][0x39c] ;  /* 0x00007380ff0477ac */ /* 0x000f220008000800 */
[----:B------:R-:W5:Y:S01]  /*2640*/  LDCU UR8, c[0x0][0x3a0] ;  /* 0x00007400ff0877ac */ /* 0x000f620008000800 */
[----:B0-----:R-:W-:-:S04]  /*2650*/  IMAD R5, R5, UR16, RZ ;  /* 0x0000001005057c24 */ /* 0x001fc8000f8e02ff */
[----:B------:R-:W-:Y:S01]  /*2660*/  IMAD R5, R6, UR17, R5 ;  /* 0x0000001106057c24 */ /* 0x000fe2000f8e0205 */
[----:B---3--:R-:W-:-:S03]  /*2670*/  UIMAD UR6, UR7, UR6, URZ ;  /* 0x00000006070672a4 */ /* 0x008fc6000f8e02ff */
[----:B------:R-:W-:Y:S01]  /*2680*/  IMAD R4, R4, UR18, R5 ;  /* 0x0000001204047c24 */ /* 0x000fe2000f8e0205 */
[----:B----4-:R-:W-:-:S03]  /*2690*/  UIMAD UR4, UR6, UR4, URZ ;  /* 0x00000004060472a4 */ /* 0x010fc6000f8e02ff */
[----:B------:R-:W-:Y:S01]  /*26a0*/  IMAD R5, R3, UR19, R4 ;  /* 0x0000001303057c24 */ /* 0x000fe2000f8e0204 */
[----:B-----5:R-:W-:-:S03]  /*26b0*/  UIMAD UR4, UR4, UR8, URZ ;  /* 0x00000008040472a4 */ /* 0x020fc6000f8e02ff */
[----:B--2---:R-:W-:-:S03]  /*26c0*/  IMAD.WIDE R4, R5, 0x4, R10 ;  /* 0x0000000405047825 */ /* 0x004fc600078e020a */
[----:B------:R-:W-:Y:S02]  /*26d0*/  ISETP.GE.AND P0, PT, R0, UR4, PT ;  /* 0x0000000400007c0c */ /* 0x000fe4000bf06270 */
[----:B------:R2:W-:Y:S11]  /*26e0*/  STG.E desc[UR10][R4.64], R9 ;  /* 0x0000000904007986 */ /* 0x0005f6000c10190a */
[----:B------:R-:W-:Y:S05]  /*26f0*/  @!P0 BRA `(.L_x_26) ;  /* 0xffffffec00388947 */ /* 0x000fea000383ffff */
[----:B-1----:R-:W-:Y:S05]  /*2700*/  EXIT ;  /* 0x000000000000794d */ /* 0x002fea0003800000 */
.L_x_27:
        /* <DEDUP_REMOVED lines=15> */
.L_x_29:


//--------------------- .nv.shared._Z19conv_reference_fulliiiiiiiiiPfiiiiS_iiiiS_iiiiii --------------------------
	.section	.nv.shared._Z19conv_reference_fulliiiiiiiiiPfiiiiS_iiiiS_iiiiii,"aw",@nobits
	.sectionflags	@""
	.align	4
.nv.shared._Z19conv_reference_fulliiiiiiiiiPfiiiiS_iiiiS_iiiiii:
	.zero		1032


//--------------------- .nv.shared.reserved.0     --------------------------
	.section	.nv.shared.reserved.0,"aw",@nobits
	.weak		__nv_reservedSMEM_offset_0_alias
	.size		__nv_reservedSMEM_offset_0_alias, 0, 64
	.other		__nv_reservedSMEM_offset_0_alias,@"STO_CUDA_RESERVED_SHARED STV_DEFAULT"
__nv_reservedSMEM_offset_0_alias:
	.zero		0
	.zero		64


//--------------------- .nv.shared._Z20conv_reference_validiiiiiiiiiPfiiiiS_iiiiS_iiiiii --------------------------
	.section	.nv.shared._Z20conv_reference_validiiiiiiiiiPfiiiiS_iiiiS_iiiiii,"aw",@nobits
	.sectionflags	@""
	.align	4
.nv.shared._Z20conv_reference_validiiiiiiiiiPfiiiiS_iiiiS_iiiiii:
	.zero		1032


//--------------------- .nv.constant0._Z19conv_reference_fulliiiiiiiiiPfiiiiS_iiiiS_iiiiii --------------------------
	.section	.nv.constant0._Z19conv_reference_fulliiiiiiiiiPfiiiiS_iiiiS_iiiiii,"a",@progbits
	.sectionflags	@""
	.align	4
.nv.constant0._Z19conv_reference_fulliiiiiiiiiPfiiiiS_iiiiS_iiiiii:
	.zero		1016


//--------------------- .nv.constant0._Z20conv_reference_validiiiiiiiiiPfiiiiS_iiiiS_iiiiii --------------------------
	.section	.nv.constant0._Z20conv_reference_validiiiiiiiiiPfiiiiS_iiiiS_iiiiii,"a",@progbits
	.sectionflags	@""
	.align	4
.nv.constant0._Z20conv_reference_validiiiiiiiiiPfiiiiS_iiiiS_iiiiii:
	.zero		1016


//--------------------- SYMBOLS --------------------------

	.type		.nv.reservedSmem.offset0,@object
	.size		.nv.reservedSmem.offset0,0x4
	.type		.nv.reservedSmem.cap,@object
	.size		.nv.reservedSmem.cap,0x4
